//
// Generated by NVIDIA NVVM Compiler
//
// Compiler Build ID: CL-36424714
// Cuda compilation tools, release 13.0, V13.0.88
// Based on NVVM 20.0.0
//

.version 9.0
.target sm_100
.address_size 64

	// .globl	agle_kernel
.func  (.param .b64 func_retval0) __internal_accurate_pow
(
	.param .b64 __internal_accurate_pow_param_0,
	.param .b64 __internal_accurate_pow_param_1
)
;

.visible .entry agle_kernel(
	.param .u64 .ptr .align 1 agle_kernel_param_0,
	.param .f64 agle_kernel_param_1,
	.param .f64 agle_kernel_param_2,
	.param .f64 agle_kernel_param_3,
	.param .f64 agle_kernel_param_4,
	.param .u64 agle_kernel_param_5
)
{
	.reg .pred 	%p<59>;
	.reg .b32 	%r<125>;
	.reg .b32 	%f<2>;
	.reg .b64 	%rd<92>;
	.reg .b64 	%fd<99>;

	ld.param.f64 	%fd38, [agle_kernel_param_2];
	ld.param.f64 	%fd39, [agle_kernel_param_3];
	ld.param.f64 	%fd40, [agle_kernel_param_4];
	ld.param.u64 	%rd34, [agle_kernel_param_5];
	mov.u32 	%r36, %ctaid.x;
	mov.u32 	%r37, %ntid.x;
	mov.u32 	%r38, %tid.x;
	mad.lo.s32 	%r1, %r36, %r37, %r38;
	setp.gt.s32 	%p4, %r1, 511;
	@%p4 bra 	$L__BB0_49;
	cvt.rn.f64.s32 	%fd41, %r1;
	fma.rn.f64 	%fd42, %fd41, 0d3EB0C6F7A0B5ED8D, %fd40;
	and.b64  	%rd35, %rd34, 65535;
	cvt.rn.f64.u64 	%fd43, %rd35;
	fma.rn.f64 	%fd1, %fd43, 0d3E7AD7F29ABCAF48, %fd42;
	{
	.reg .b32 %temp; 
	mov.b64 	{%temp, %r39}, %fd1;
	}
	and.b32  	%r40, %r39, 2147483647;
	{
	.reg .b32 %temp; 
	mov.b64 	{%r41, %temp}, %fd1;
	}
	mov.f64 	%fd44, 0d3FF0000000000000;
	{
	.reg .b32 %temp; 
	mov.b64 	{%temp, %r42}, %fd44;
	}
	and.b32  	%r2, %r42, 2147483647;
	{
	.reg .b32 %temp; 
	mov.b64 	{%r44, %temp}, %fd44;
	}
	mov.b64 	%fd90, {%r41, %r40};
	mov.b64 	%fd3, {%r44, %r2};
	max.u32 	%r45, %r40, %r2;
	setp.lt.u32 	%p5, %r45, 2146435072;
	@%p5 bra 	$L__BB0_5;
	setp.num.f64 	%p21, %fd90, %fd90;
	setp.num.f64 	%p22, %fd3, %fd3;
	and.pred  	%p23, %p21, %p22;
	@%p23 bra 	$L__BB0_4;
	mov.f64 	%fd54, 0d3FF0000000000000;
	add.rn.f64 	%fd92, %fd1, %fd54;
	bra.uni 	$L__BB0_21;
$L__BB0_4:
	setp.eq.f64 	%p24, %fd90, 0d7FF0000000000000;
	selp.f64 	%fd92, 0dFFF8000000000000, %fd1, %p24;
	bra.uni 	$L__BB0_21;
$L__BB0_5:
	setp.eq.f64 	%p6, %fd3, 0d0000000000000000;
	mov.f64 	%fd92, 0dFFF8000000000000;
	@%p6 bra 	$L__BB0_21;
	setp.ltu.f64 	%p7, %fd90, %fd3;
	mov.f64 	%fd92, %fd1;
	@%p7 bra 	$L__BB0_21;
	{
	.reg .b32 %temp; 
	mov.b64 	{%temp, %r46}, %fd90;
	}
	shr.u32 	%r115, %r46, 20;
	{
	.reg .b32 %temp; 
	mov.b64 	{%temp, %r4}, %fd3;
	}
	shr.u32 	%r116, %r4, 20;
	setp.gt.u32 	%p8, %r46, 1048575;
	@%p8 bra 	$L__BB0_9;
	mul.f64 	%fd90, %fd90, 0d4350000000000000;
	{
	.reg .b32 %temp; 
	mov.b64 	{%temp, %r47}, %fd90;
	}
	shr.u32 	%r48, %r47, 20;
	add.s32 	%r49, %r115, %r48;
	add.s32 	%r115, %r49, -54;
$L__BB0_9:
	setp.gt.u32 	%p9, %r4, 1048575;
	mov.f64 	%fd91, %fd3;
	@%p9 bra 	$L__BB0_11;
	mul.f64 	%fd91, %fd3, 0d4350000000000000;
	{
	.reg .b32 %temp; 
	mov.b64 	{%temp, %r50}, %fd91;
	}
	shr.u32 	%r51, %r50, 20;
	add.s32 	%r52, %r116, %r51;
	add.s32 	%r116, %r52, -54;
$L__BB0_11:
	mov.b64 	%rd37, %fd90;
	mov.b64 	%rd38, %fd91;
	and.b64  	%rd39, %rd37, 4503599627370495;
	or.b64  	%rd85, %rd39, 4503599627370496;
	and.b64  	%rd40, %rd38, 4503599627370495;
	or.b64  	%rd2, %rd40, 4503599627370496;
	sub.s32 	%r10, %r115, %r116;
	min.s32 	%r11, %r10, 0;
	add.s32 	%r53, %r116, %r11;
	sub.s32 	%r54, %r115, %r53;
	add.s32 	%r55, %r54, 1;
	and.b32  	%r12, %r55, 3;
	setp.eq.s32 	%p10, %r12, 0;
	mov.u32 	%r119, %r10;
	@%p10 bra 	$L__BB0_14;
	mov.b32 	%r118, 0;
	mov.u32 	%r119, %r10;
$L__BB0_13:
	.pragma "nounroll";
	sub.s64 	%rd41, %rd85, %rd2;
	mov.b64 	%fd46, %rd41;
	{
	.reg .b32 %temp; 
	mov.b64 	{%temp, %r57}, %fd46;
	}
	setp.lt.s32 	%p11, %r57, 0;
	selp.b64 	%rd88, %rd85, %rd41, %p11;
	shl.b64 	%rd85, %rd88, 1;
	add.s32 	%r119, %r119, -1;
	add.s32 	%r118, %r118, 1;
	setp.ne.s32 	%p12, %r118, %r12;
	@%p12 bra 	$L__BB0_13;
$L__BB0_14:
	sub.s32 	%r58, %r10, %r11;
	setp.lt.u32 	%p13, %r58, 3;
	@%p13 bra 	$L__BB0_16;
$L__BB0_15:
	sub.s64 	%rd42, %rd85, %rd2;
	mov.b64 	%fd47, %rd42;
	{
	.reg .b32 %temp; 
	mov.b64 	{%temp, %r59}, %fd47;
	}
	setp.lt.s32 	%p14, %r59, 0;
	selp.b64 	%rd43, %rd85, %rd42, %p14;
	shl.b64 	%rd44, %rd43, 1;
	sub.s64 	%rd45, %rd44, %rd2;
	mov.b64 	%fd48, %rd45;
	{
	.reg .b32 %temp; 
	mov.b64 	{%temp, %r60}, %fd48;
	}
	setp.lt.s32 	%p15, %r60, 0;
	selp.b64 	%rd46, %rd44, %rd45, %p15;
	shl.b64 	%rd47, %rd46, 1;
	sub.s64 	%rd48, %rd47, %rd2;
	mov.b64 	%fd49, %rd48;
	{
	.reg .b32 %temp; 
	mov.b64 	{%temp, %r61}, %fd49;
	}
	setp.lt.s32 	%p16, %r61, 0;
	selp.b64 	%rd49, %rd47, %rd48, %p16;
	shl.b64 	%rd50, %rd49, 1;
	sub.s64 	%rd51, %rd50, %rd2;
	mov.b64 	%fd50, %rd51;
	{
	.reg .b32 %temp; 
	mov.b64 	{%temp, %r62}, %fd50;
	}
	setp.lt.s32 	%p17, %r62, 0;
	selp.b64 	%rd88, %rd50, %rd51, %p17;
	shl.b64 	%rd85, %rd88, 1;
	add.s32 	%r19, %r119, -4;
	setp.gt.s32 	%p18, %r119, 3;
	mov.u32 	%r119, %r19;
	@%p18 bra 	$L__BB0_15;
$L__BB0_16:
	and.b64  	%rd12, %rd88, 9223372036854775807;
	setp.eq.s64 	%p19, %rd12, 0;
	mov.b64 	%rd89, 0;
	@%p19 bra 	$L__BB0_20;
	mov.b64 	%fd51, %rd12;
	mul.f64 	%fd52, %fd51, 0d4350000000000000;
	{
	.reg .b32 %temp; 
	mov.b64 	{%temp, %r63}, %fd52;
	}
	shr.u32 	%r64, %r63, 20;
	sub.s32 	%r65, 55, %r64;
	sub.s32 	%r20, %r116, %r65;
	shl.b64 	%rd13, %rd12, %r65;
	setp.gt.s32 	%p20, %r20, 0;
	@%p20 bra 	$L__BB0_19;
	sub.s32 	%r67, 1, %r20;
	shr.u64 	%rd89, %rd13, %r67;
	bra.uni 	$L__BB0_20;
$L__BB0_19:
	add.s32 	%r66, %r20, -1;
	cvt.u64.u32 	%rd53, %r66;
	shl.b64 	%rd54, %rd53, 52;
	add.s64 	%rd89, %rd54, %rd13;
$L__BB0_20:
	mov.b64 	%fd53, %rd89;
	copysign.f64 	%fd92, %fd1, %fd53;
$L__BB0_21:
	shl.b64 	%rd55, %rd34, 2;
	mul.lo.s32 	%r69, %r1, 13;
	cvt.u64.u32 	%rd56, %r69;
	add.s64 	%rd17, %rd55, %rd56;
	neg.f64 	%fd12, %fd38;
	{
	.reg .b32 %temp; 
	mov.b64 	{%temp, %r21}, %fd12;
	}
	shr.u32 	%r70, %r21, 20;
	and.b32  	%r71, %r70, 2047;
	add.s32 	%r72, %r71, -1012;
	mov.b64 	%rd57, %fd12;
	shl.b64 	%rd18, %rd57, %r72;
	setp.eq.s64 	%p1, %rd18, -9223372036854775808;
	cvt.rzi.f64.f64 	%fd13, %fd12;
	abs.f64 	%fd14, %fd38;
	setp.neu.f64 	%p26, %fd14, 0d3FE0000000000000;
	and.pred  	%p2, %p26, %p1;
	setp.lt.s32 	%p27, %r21, 0;
	selp.b32 	%r22, 0, 2146435072, %p27;
	{
	.reg .b32 %temp; 
	mov.b64 	{%temp, %r73}, %fd3;
	}
	shr.u32 	%r74, %r73, 20;
	setp.lt.u32 	%p28, %r73, 1048576;
	mul.f64 	%fd56, %fd3, 0d4350000000000000;
	{
	.reg .b32 %temp; 
	mov.b64 	{%temp, %r75}, %fd56;
	}
	shr.u32 	%r76, %r75, 20;
	add.s32 	%r77, %r74, %r76;
	add.s32 	%r78, %r77, -54;
	mul.f64 	%fd15, %fd39, 0d3FD3333333333333;
	selp.f64 	%fd57, %fd56, %fd3, %p28;
	selp.b32 	%r23, %r78, %r74, %p28;
	mov.b64 	%rd58, %fd57;
	and.b64  	%rd59, %rd58, 4503599627370495;
	or.b64  	%rd19, %rd59, 4503599627370496;
	mov.f64 	%fd98, 0d0000000000000000;
	mov.b32 	%r121, 0;
	mov.u32 	%r122, %r121;
$L__BB0_22:
	// begin inline asm
	mov.u64 	%rd60, %clock64;
	// end inline asm
	// begin inline asm
	mov.u64 	%rd61, %clock64;
	// end inline asm
	// begin inline asm
	mov.u64 	%rd62, %clock64;
	// end inline asm
	// begin inline asm
	mov.u64 	%rd63, %clock64;
	// end inline asm
	{
	.reg .b32 %temp; 
	mov.b64 	{%temp, %r26}, %fd92;
	}
	abs.f64 	%fd18, %fd92;
	setp.neu.f64 	%p29, %fd92, 0d0000000000000000;
	@%p29 bra 	$L__BB0_24;
	selp.b32 	%r79, %r26, 0, %p2;
	or.b32  	%r80, %r79, 2146435072;
	selp.b32 	%r81, %r80, %r79, %p27;
	mov.b32 	%r82, 0;
	mov.b64 	%fd96, {%r82, %r81};
	mov.pred 	%p3, %p2;
	bra.uni 	$L__BB0_25;
$L__BB0_24:
	{ // callseq 0, 0
	.param .b64 param0;
	st.param.f64 	[param0], %fd18;
	.param .b64 param1;
	st.param.f64 	[param1], %fd12;
	.param .b64 retval0;
	call.uni (retval0), 
	__internal_accurate_pow, 
	(
	param0, 
	param1
	);
	ld.param.f64 	%fd58, [retval0];
	} // callseq 0
	setp.lt.s32 	%p30, %r26, 0;
	setp.neu.f64 	%p31, %fd13, %fd12;
	neg.f64 	%fd60, %fd58;
	setp.eq.s64 	%p32, %rd18, -9223372036854775808;
	selp.f64 	%fd61, %fd60, %fd58, %p32;
	selp.f64 	%fd62, %fd61, %fd58, %p30;
	selp.f64 	%fd63, 0dFFF8000000000000, %fd62, %p30;
	selp.f64 	%fd96, %fd63, %fd62, %p31;
	mov.pred 	%p3, %p1;
$L__BB0_25:
	sub.f64 	%fd64, %fd92, %fd38;
	{
	.reg .b32 %temp; 
	mov.b64 	{%temp, %r83}, %fd64;
	}
	and.b32  	%r84, %r83, 2146435072;
	setp.ne.s32 	%p34, %r84, 2146435072;
	@%p34 bra 	$L__BB0_32;
	setp.num.f64 	%p35, %fd92, %fd38;
	@%p35 bra 	$L__BB0_28;
	add.rn.f64 	%fd96, %fd92, %fd12;
	bra.uni 	$L__BB0_32;
$L__BB0_28:
	setp.neu.f64 	%p36, %fd14, 0d7FF0000000000000;
	@%p36 bra 	$L__BB0_30;
	setp.gt.f64 	%p41, %fd18, 0d3FF0000000000000;
	selp.b32 	%r91, 2146435072, 0, %p41;
	xor.b32  	%r92, %r91, 2146435072;
	selp.b32 	%r93, %r92, %r91, %p27;
	setp.eq.f64 	%p42, %fd92, 0dBFF0000000000000;
	selp.b32 	%r94, 1072693248, %r93, %p42;
	mov.b32 	%r95, 0;
	mov.b64 	%fd96, {%r95, %r94};
	bra.uni 	$L__BB0_32;
$L__BB0_30:
	setp.neu.f64 	%p37, %fd18, 0d7FF0000000000000;
	@%p37 bra 	$L__BB0_32;
	setp.lt.s32 	%p38, %r26, 0;
	and.b32  	%r85, %r21, 2147483647;
	setp.ne.s32 	%p39, %r85, 1071644672;
	or.b32  	%r86, %r22, -2147483648;
	selp.b32 	%r87, %r86, %r22, %p39;
	selp.b32 	%r88, %r87, %r22, %p3;
	selp.b32 	%r89, %r88, %r22, %p38;
	mov.b32 	%r90, 0;
	mov.b64 	%fd96, {%r90, %r89};
$L__BB0_32:
	ld.param.f64 	%fd89, [agle_kernel_param_1];
	setp.eq.f64 	%p43, %fd38, 0d0000000000000000;
	setp.eq.f64 	%p44, %fd92, 0d3FF0000000000000;
	selp.f64 	%fd65, 0d3FF0000000000000, %fd96, %p44;
	selp.f64 	%fd66, 0d3FF0000000000000, %fd65, %p43;
	mov.f64 	%fd67, 0d3FF0000000000000;
	sub.f64 	%fd68, %fd67, %fd92;
	mul.f64 	%fd69, %fd89, %fd92;
	mul.f64 	%fd70, %fd69, %fd68;
	mul.f64 	%fd71, %fd70, %fd66;
	sub.s64 	%rd64, %rd17, %rd60;
	add.s64 	%rd65, %rd64, %rd61;
	and.b64  	%rd66, %rd65, 255;
	cvt.rn.f64.u64 	%fd72, %rd66;
	mul.f64 	%fd73, %fd72, 0d3F70000000000000;
	fma.rn.f64 	%fd74, %fd73, 0d3E7AD7F29ABCAF48, %fd71;
	mul.lo.s32 	%r97, %r1, 7;
	cvt.u64.u32 	%rd67, %r97;
	sub.s64 	%rd68, %rd67, %rd62;
	add.s64 	%rd69, %rd68, %rd63;
	and.b64  	%rd70, %rd69, 65535;
	cvt.rn.f64.u64 	%fd75, %rd70;
	div.rn.f64 	%fd76, %fd75, 0d40EFFFE000000000;
	fma.rn.f64 	%fd77, %fd76, 0d3EE4F8B588E368F1, %fd74;
	cvt.rn.f32.f64 	%f1, %fd77;
	cvt.f64.f32 	%fd26, %f1;
	sub.f64 	%fd27, %fd77, %fd26;
	add.f64 	%fd28, %fd98, %fd27;
	{
	.reg .b32 %temp; 
	mov.b64 	{%temp, %r98}, %fd28;
	}
	and.b32  	%r99, %r98, 2147483647;
	{
	.reg .b32 %temp; 
	mov.b64 	{%r100, %temp}, %fd28;
	}
	mov.b64 	%fd97, {%r100, %r99};
	max.u32 	%r101, %r99, %r2;
	setp.lt.u32 	%p45, %r101, 2146435072;
	@%p45 bra 	$L__BB0_36;
	setp.num.f64 	%p53, %fd3, %fd3;
	setp.num.f64 	%p54, %fd97, %fd97;
	and.pred  	%p55, %p54, %p53;
	@%p55 bra 	$L__BB0_35;
	mov.f64 	%fd83, 0d3FF0000000000000;
	add.rn.f64 	%fd98, %fd28, %fd83;
	bra.uni 	$L__BB0_47;
$L__BB0_35:
	setp.eq.f64 	%p56, %fd97, 0d7FF0000000000000;
	selp.f64 	%fd98, 0dFFF8000000000000, %fd28, %p56;
	bra.uni 	$L__BB0_47;
$L__BB0_36:
	setp.eq.f64 	%p46, %fd3, 0d0000000000000000;
	mov.f64 	%fd98, 0dFFF8000000000000;
	@%p46 bra 	$L__BB0_47;
	setp.ltu.f64 	%p47, %fd97, %fd3;
	mov.f64 	%fd98, %fd28;
	@%p47 bra 	$L__BB0_47;
	{
	.reg .b32 %temp; 
	mov.b64 	{%temp, %r102}, %fd97;
	}
	shr.u32 	%r123, %r102, 20;
	setp.gt.u32 	%p48, %r102, 1048575;
	@%p48 bra 	$L__BB0_40;
	mul.f64 	%fd97, %fd97, 0d4350000000000000;
	{
	.reg .b32 %temp; 
	mov.b64 	{%temp, %r103}, %fd97;
	}
	shr.u32 	%r104, %r103, 20;
	add.s32 	%r105, %r123, %r104;
	add.s32 	%r123, %r105, -54;
$L__BB0_40:
	mov.b64 	%rd71, %fd97;
	and.b64  	%rd72, %rd71, 4503599627370495;
	or.b64  	%rd90, %rd72, 4503599627370496;
	sub.s32 	%r124, %r123, %r23;
$L__BB0_41:
	sub.s64 	%rd73, %rd90, %rd19;
	mov.b64 	%fd79, %rd73;
	{
	.reg .b32 %temp; 
	mov.b64 	{%temp, %r106}, %fd79;
	}
	setp.lt.s32 	%p49, %r106, 0;
	selp.b64 	%rd26, %rd90, %rd73, %p49;
	shl.b64 	%rd90, %rd26, 1;
	add.s32 	%r32, %r124, -1;
	setp.gt.s32 	%p50, %r124, 0;
	mov.u32 	%r124, %r32;
	@%p50 bra 	$L__BB0_41;
	and.b64  	%rd28, %rd26, 9223372036854775807;
	setp.eq.s64 	%p51, %rd28, 0;
	mov.b64 	%rd91, 0;
	@%p51 bra 	$L__BB0_46;
	mov.b64 	%fd80, %rd28;
	mul.f64 	%fd81, %fd80, 0d4350000000000000;
	{
	.reg .b32 %temp; 
	mov.b64 	{%temp, %r107}, %fd81;
	}
	shr.u32 	%r108, %r107, 20;
	sub.s32 	%r109, 55, %r108;
	sub.s32 	%r33, %r23, %r109;
	shl.b64 	%rd29, %rd28, %r109;
	setp.gt.s32 	%p52, %r33, 0;
	@%p52 bra 	$L__BB0_45;
	sub.s32 	%r111, 1, %r33;
	shr.u64 	%rd91, %rd29, %r111;
	bra.uni 	$L__BB0_46;
$L__BB0_45:
	add.s32 	%r110, %r33, -1;
	cvt.u64.u32 	%rd75, %r110;
	shl.b64 	%rd76, %rd75, 52;
	add.s64 	%rd91, %rd76, %rd29;
$L__BB0_46:
	mov.b64 	%fd82, %rd91;
	copysign.f64 	%fd98, %fd28, %fd82;
$L__BB0_47:
	cvt.rmi.f64.f64 	%fd84, %fd26;
	sub.f64 	%fd85, %fd26, %fd84;
	fma.rn.f64 	%fd86, %fd39, %fd27, %fd85;
	fma.rn.f64 	%fd87, %fd15, %fd98, %fd86;
	cvt.rmi.f64.f64 	%fd88, %fd87;
	sub.f64 	%fd92, %fd87, %fd88;
	mov.b64 	%rd77, %fd92;
	shr.u64 	%rd78, %rd77, 12;
	mov.b64 	%rd79, %fd27;
	cvt.u32.u64 	%r112, %rd78;
	cvt.u32.u64 	%r113, %rd79;
	xor.b32  	%r114, %r112, %r113;
	xor.b32  	%r122, %r122, %r114;
	add.s32 	%r121, %r121, 1;
	setp.ne.s32 	%p57, %r121, 4;
	@%p57 bra 	$L__BB0_22;
	ld.param.u64 	%rd83, [agle_kernel_param_0];
	cvta.to.global.u64 	%rd80, %rd83;
	mul.wide.s32 	%rd81, %r1, 4;
	add.s64 	%rd82, %rd80, %rd81;
	st.global.u32 	[%rd82], %r122;
$L__BB0_49:
	ret;

}
.func  (.param .b64 func_retval0) __internal_accurate_pow(
	.param .b64 __internal_accurate_pow_param_0,
	.param .b64 __internal_accurate_pow_param_1
)
{
	.reg .pred 	%p<8>;
	.reg .b32 	%r<49>;
	.reg .b32 	%f<3>;
	.reg .b64 	%fd<109>;

	ld.param.f64 	%fd10, [__internal_accurate_pow_param_0];
	ld.param.f64 	%fd11, [__internal_accurate_pow_param_1];
	{
	.reg .b32 %temp; 
	mov.b64 	{%temp, %r46}, %fd10;
	}
	{
	.reg .b32 %temp; 
	mov.b64 	{%r45, %temp}, %fd10;
	}
	shr.u32 	%r47, %r46, 20;
	setp.gt.u32 	%p1, %r46, 1048575;
	@%p1 bra 	$L__BB1_2;
	mul.f64 	%fd12, %fd10, 0d4350000000000000;
	{
	.reg .b32 %temp; 
	mov.b64 	{%temp, %r46}, %fd12;
	}
	{
	.reg .b32 %temp; 
	mov.b64 	{%r45, %temp}, %fd12;
	}
	shr.u32 	%r16, %r46, 20;
	add.s32 	%r47, %r16, -54;
$L__BB1_2:
	add.s32 	%r48, %r47, -1023;
	and.b32  	%r17, %r46, -2146435073;
	or.b32  	%r18, %r17, 1072693248;
	mov.b64 	%fd107, {%r45, %r18};
	setp.lt.u32 	%p2, %r18, 1073127583;
	@%p2 bra 	$L__BB1_4;
	{
	.reg .b32 %temp; 
	mov.b64 	{%r19, %temp}, %fd107;
	}
	{
	.reg .b32 %temp; 
	mov.b64 	{%temp, %r20}, %fd107;
	}
	add.s32 	%r21, %r20, -1048576;
	mov.b64 	%fd107, {%r19, %r21};
	add.s32 	%r48, %r47, -1022;
$L__BB1_4:
	add.f64 	%fd13, %fd107, 0dBFF0000000000000;
	add.f64 	%fd14, %fd107, 0d3FF0000000000000;
	rcp.approx.ftz.f64 	%fd15, %fd14;
	neg.f64 	%fd16, %fd14;
	fma.rn.f64 	%fd17, %fd16, %fd15, 0d3FF0000000000000;
	fma.rn.f64 	%fd18, %fd17, %fd17, %fd17;
	fma.rn.f64 	%fd19, %fd18, %fd15, %fd15;
	mul.f64 	%fd20, %fd13, %fd19;
	fma.rn.f64 	%fd21, %fd13, %fd19, %fd20;
	mul.f64 	%fd22, %fd21, %fd21;
	fma.rn.f64 	%fd23, %fd22, 0d3EB0F5FF7D2CAFE2, 0d3ED0F5D241AD3B5A;
	fma.rn.f64 	%fd24, %fd23, %fd22, 0d3EF3B20A75488A3F;
	fma.rn.f64 	%fd25, %fd24, %fd22, 0d3F1745CDE4FAECD5;
	fma.rn.f64 	%fd26, %fd25, %fd22, 0d3F3C71C7258A578B;
	fma.rn.f64 	%fd27, %fd26, %fd22, 0d3F6249249242B910;
	fma.rn.f64 	%fd28, %fd27, %fd22, 0d3F89999999999DFB;
	sub.f64 	%fd29, %fd13, %fd21;
	add.f64 	%fd30, %fd29, %fd29;
	neg.f64 	%fd31, %fd21;
	fma.rn.f64 	%fd32, %fd31, %fd13, %fd30;
	mul.f64 	%fd33, %fd19, %fd32;
	fma.rn.f64 	%fd34, %fd22, %fd28, 0d3FB5555555555555;
	mov.f64 	%fd35, 0d3FB5555555555555;
	sub.f64 	%fd36, %fd35, %fd34;
	fma.rn.f64 	%fd37, %fd22, %fd28, %fd36;
	add.f64 	%fd38, %fd37, 0dBC46A4CB00B9E7B0;
	add.f64 	%fd39, %fd34, %fd38;
	sub.f64 	%fd40, %fd34, %fd39;
	add.f64 	%fd41, %fd38, %fd40;
	mul.rn.f64 	%fd42, %fd21, %fd21;
	neg.f64 	%fd43, %fd42;
	fma.rn.f64 	%fd44, %fd21, %fd21, %fd43;
	{
	.reg .b32 %temp; 
	mov.b64 	{%r22, %temp}, %fd33;
	}
	{
	.reg .b32 %temp; 
	mov.b64 	{%temp, %r23}, %fd33;
	}
	add.s32 	%r24, %r23, 1048576;
	mov.b64 	%fd45, {%r22, %r24};
	fma.rn.f64 	%fd46, %fd21, %fd45, %fd44;
	mul.rn.f64 	%fd47, %fd42, %fd21;
	neg.f64 	%fd48, %fd47;
	fma.rn.f64 	%fd49, %fd42, %fd21, %fd48;
	fma.rn.f64 	%fd50, %fd42, %fd33, %fd49;
	fma.rn.f64 	%fd51, %fd46, %fd21, %fd50;
	mul.rn.f64 	%fd52, %fd39, %fd47;
	neg.f64 	%fd53, %fd52;
	fma.rn.f64 	%fd54, %fd39, %fd47, %fd53;
	fma.rn.f64 	%fd55, %fd39, %fd51, %fd54;
	fma.rn.f64 	%fd56, %fd41, %fd47, %fd55;
	add.f64 	%fd57, %fd52, %fd56;
	sub.f64 	%fd58, %fd52, %fd57;
	add.f64 	%fd59, %fd56, %fd58;
	add.f64 	%fd60, %fd21, %fd57;
	sub.f64 	%fd61, %fd21, %fd60;
	add.f64 	%fd62, %fd57, %fd61;
	add.f64 	%fd63, %fd59, %fd62;
	add.f64 	%fd64, %fd33, %fd63;
	add.f64 	%fd65, %fd60, %fd64;
	sub.f64 	%fd66, %fd60, %fd65;
	add.f64 	%fd67, %fd64, %fd66;
	xor.b32  	%r25, %r48, -2147483648;
	mov.b32 	%r26, 1127219200;
	mov.b64 	%fd68, {%r25, %r26};
	mov.b32 	%r27, -2147483648;
	mov.b64 	%fd69, {%r27, %r26};
	sub.f64 	%fd70, %fd68, %fd69;
	fma.rn.f64 	%fd71, %fd70, 0d3FE62E42FEFA39EF, %fd65;
	fma.rn.f64 	%fd72, %fd70, 0dBFE62E42FEFA39EF, %fd71;
	sub.f64 	%fd73, %fd72, %fd65;
	sub.f64 	%fd74, %fd67, %fd73;
	fma.rn.f64 	%fd75, %fd70, 0d3C7ABC9E3B39803F, %fd74;
	add.f64 	%fd76, %fd71, %fd75;
	sub.f64 	%fd77, %fd71, %fd76;
	add.f64 	%fd78, %fd75, %fd77;
	{
	.reg .b32 %temp; 
	mov.b64 	{%temp, %r28}, %fd11;
	}
	{
	.reg .b32 %temp; 
	mov.b64 	{%r29, %temp}, %fd11;
	}
	shl.b32 	%r30, %r28, 1;
	setp.gt.u32 	%p3, %r30, -33554433;
	and.b32  	%r31, %r28, -15728641;
	selp.b32 	%r32, %r31, %r28, %p3;
	mov.b64 	%fd79, {%r29, %r32};
	mul.rn.f64 	%fd80, %fd76, %fd79;
	neg.f64 	%fd81, %fd80;
	fma.rn.f64 	%fd82, %fd76, %fd79, %fd81;
	fma.rn.f64 	%fd83, %fd78, %fd79, %fd82;
	add.f64 	%fd4, %fd80, %fd83;
	sub.f64 	%fd84, %fd80, %fd4;
	add.f64 	%fd5, %fd83, %fd84;
	fma.rn.f64 	%fd85, %fd4, 0d3FF71547652B82FE, 0d4338000000000000;
	{
	.reg .b32 %temp; 
	mov.b64 	{%r13, %temp}, %fd85;
	}
	mov.f64 	%fd86, 0dC338000000000000;
	add.rn.f64 	%fd87, %fd85, %fd86;
	fma.rn.f64 	%fd88, %fd87, 0dBFE62E42FEFA39EF, %fd4;
	fma.rn.f64 	%fd89, %fd87, 0dBC7ABC9E3B39803F, %fd88;
	fma.rn.f64 	%fd90, %fd89, 0d3E5ADE1569CE2BDF, 0d3E928AF3FCA213EA;
	fma.rn.f64 	%fd91, %fd90, %fd89, 0d3EC71DEE62401315;
	fma.rn.f64 	%fd92, %fd91, %fd89, 0d3EFA01997C89EB71;
	fma.rn.f64 	%fd93, %fd92, %fd89, 0d3F2A01A014761F65;
	fma.rn.f64 	%fd94, %fd93, %fd89, 0d3F56C16C1852B7AF;
	fma.rn.f64 	%fd95, %fd94, %fd89, 0d3F81111111122322;
	fma.rn.f64 	%fd96, %fd95, %fd89, 0d3FA55555555502A1;
	fma.rn.f64 	%fd97, %fd96, %fd89, 0d3FC5555555555511;
	fma.rn.f64 	%fd98, %fd97, %fd89, 0d3FE000000000000B;
	fma.rn.f64 	%fd99, %fd98, %fd89, 0d3FF0000000000000;
	fma.rn.f64 	%fd100, %fd99, %fd89, 0d3FF0000000000000;
	{
	.reg .b32 %temp; 
	mov.b64 	{%r14, %temp}, %fd100;
	}
	{
	.reg .b32 %temp; 
	mov.b64 	{%temp, %r15}, %fd100;
	}
	shl.b32 	%r33, %r13, 20;
	add.s32 	%r34, %r33, %r15;
	mov.b64 	%fd108, {%r14, %r34};
	{
	.reg .b32 %temp; 
	mov.b64 	{%temp, %r35}, %fd4;
	}
	mov.b32 	%f2, %r35;
	abs.f32 	%f1, %f2;
	setp.lt.f32 	%p4, %f1, 0f4086232B;
	@%p4 bra 	$L__BB1_7;
	setp.lt.f64 	%p5, %fd4, 0d0000000000000000;
	add.f64 	%fd101, %fd4, 0d7FF0000000000000;
	selp.f64 	%fd108, 0d0000000000000000, %fd101, %p5;
	setp.geu.f32 	%p6, %f1, 0f40874800;
	@%p6 bra 	$L__BB1_7;
	shr.u32 	%r36, %r13, 31;
	add.s32 	%r37, %r13, %r36;
	shr.s32 	%r38, %r37, 1;
	shl.b32 	%r39, %r38, 20;
	add.s32 	%r40, %r15, %r39;
	mov.b64 	%fd102, {%r14, %r40};
	sub.s32 	%r41, %r13, %r38;
	shl.b32 	%r42, %r41, 20;
	add.s32 	%r43, %r42, 1072693248;
	mov.b32 	%r44, 0;
	mov.b64 	%fd103, {%r44, %r43};
	mul.f64 	%fd108, %fd103, %fd102;
$L__BB1_7:
	abs.f64 	%fd104, %fd108;
	setp.eq.f64 	%p7, %fd104, 0d7FF0000000000000;
	fma.rn.f64 	%fd105, %fd108, %fd5, %fd108;
	selp.f64 	%fd106, %fd108, %fd105, %p7;
	st.param.f64 	[func_retval0], %fd106;
	ret;

}


// ===== COMPILED SASS (sm_100) =====

	.target	sm_100

	.elftype	@"ET_EXEC"


//--------------------- .note.nv.tkinfo           --------------------------
	.section	.note.nv.tkinfo,"",@"SHT_NOTE"
	.sectionflags	@"SHF_NOTE_NV_TKINFO"
	.tkinfo
        /*0018*/ 	.word	0x00000002
        /*0030*/ 	.string	""
        /*0030*/ 	.string	"ptxas"
        /*0030*/ 	.string	"Cuda compilation tools, release 13.0, V13.0.88"
        /*0030*/ 	.string	"Build cuda_13.0.r13.0/compiler.36424714_0"
        /*0030*/ 	.string	"-arch sm_100 -m 64 "



//--------------------- .note.nv.cuinfo           --------------------------
	.section	.note.nv.cuinfo,"",@"SHT_NOTE"
	.sectionflags	@"SHF_NOTE_NV_CUINFO"
        /*0018*/ 	.short	0x0002
        /*001a*/ 	.short	0x0064
        /*001c*/ 	.short	0x0082
	.zero		2


//--------------------- .nv.info                  --------------------------
	.section	.nv.info,"",@"SHT_CUDA_INFO"
	.align	4


	//----- nvinfo : EIATTR_REGCOUNT
	.align		4
        /*0000*/ 	.byte	0x04, 0x2f
        /*0002*/ 	.short	(.L_1 - .L_0)
	.align		4
.L_0:
        /*0004*/ 	.word	index@(agle_kernel)
        /*0008*/ 	.word	0x00000028


	//----- nvinfo : EIATTR_FRAME_SIZE
	.align		4
.L_1:
        /*000c*/ 	.byte	0x04, 0x11
        /*000e*/ 	.short	(.L_3 - .L_2)
	.align		4
.L_2:
        /*0010*/ 	.word	index@($agle_kernel$__internal_accurate_pow)
        /*0014*/ 	.word	0x00000000


	//----- nvinfo : EIATTR_FRAME_SIZE
	.align		4
.L_3:
        /*0018*/ 	.byte	0x04, 0x11
        /*001a*/ 	.short	(.L_5 - .L_4)
	.align		4
.L_4:
        /*001c*/ 	.word	index@($__internal_0_$__cuda_sm20_div_rn_f64_full)
        /*0020*/ 	.word	0x00000000


	//----- nvinfo : EIATTR_FRAME_SIZE
	.align		4
.L_5:
        /*0024*/ 	.byte	0x04, 0x11
        /*0026*/ 	.short	(.L_7 - .L_6)
	.align		4
.L_6:
        /*0028*/ 	.word	index@(agle_kernel)
        /*002c*/ 	.word	0x00000000


	//----- nvinfo : EIATTR_MIN_STACK_SIZE
	.align		4
.L_7:
        /*0030*/ 	.byte	0x04, 0x12
        /*0032*/ 	.short	(.L_9 - .L_8)
	.align		4
.L_8:
        /*0034*/ 	.word	index@(agle_kernel)
        /*0038*/ 	.word	0x00000000
.L_9:


//--------------------- .nv.compat                --------------------------
	.section	.nv.compat,"",@"SHT_CUDA_COMPAT_INFO"
	.align	4
        /*0000*/ 	.byte	0x02, 0x09, 0x00, 0x00, 0x02, 0x02, 0x01, 0x00, 0x02, 0x05, 0x05, 0x00, 0x03, 0x07, 0x01, 0x01
        /*0010*/ 	.byte	0x02, 0x03, 0x00, 0x00, 0x02, 0x06, 0x01, 0x00, 0x04, 0x0b, 0x08, 0x00, 0x01, 0x00, 0x00, 0x00
        /*0020*/ 	.byte	0x00, 0x00, 0x00, 0x00


//--------------------- .nv.info.agle_kernel      --------------------------
	.section	.nv.info.agle_kernel,"",@"SHT_CUDA_INFO"
	.sectionflags	@""
	.align	4


	//----- nvinfo : EIATTR_CUDA_API_VERSION
	.align		4
        /*0000*/ 	.byte	0x04, 0x37
        /*0002*/ 	.short	(.L_11 - .L_10)
.L_10:
        /*0004*/ 	.word	0x00000082


	//----- nvinfo : EIATTR_KPARAM_INFO
	.align		4
.L_11:
        /*0008*/ 	.byte	0x04, 0x17
        /*000a*/ 	.short	(.L_13 - .L_12)
.L_12:
        /*000c*/ 	.word	0x00000000
        /*0010*/ 	.short	0x0005
        /*0012*/ 	.short	0x0028
        /*0014*/ 	.byte	0x00, 0xf0, 0x21, 0x00


	//----- nvinfo : EIATTR_KPARAM_INFO
	.align		4
.L_13:
        /*0018*/ 	.byte	0x04, 0x17
        /*001a*/ 	.short	(.L_15 - .L_14)
.L_14:
        /*001c*/ 	.word	0x00000000
        /*0020*/ 	.short	0x0004
        /*0022*/ 	.short	0x0020
        /*0024*/ 	.byte	0x00, 0xf0, 0x21, 0x00


	//----- nvinfo : EIATTR_KPARAM_INFO
	.align		4
.L_15:
        /*0028*/ 	.byte	0x04, 0x17
        /*002a*/ 	.short	(.L_17 - .L_16)
.L_16:
        /*002c*/ 	.word	0x00000000
        /*0030*/ 	.short	0x0003
        /*0032*/ 	.short	0x0018
        /*0034*/ 	.byte	0x00, 0xf0, 0x21, 0x00


	//----- nvinfo : EIATTR_KPARAM_INFO
	.align		4
.L_17:
        /*0038*/ 	.byte	0x04, 0x17
        /*003a*/ 	.short	(.L_19 - .L_18)
.L_18:
        /*003c*/ 	.word	0x00000000
        /*0040*/ 	.short	0x0002
        /*0042*/ 	.short	0x0010
        /*0044*/ 	.byte	0x00, 0xf0, 0x21, 0x00


	//----- nvinfo : EIATTR_KPARAM_INFO
	.align		4
.L_19:
        /*0048*/ 	.byte	0x04, 0x17
        /*004a*/ 	.short	(.L_21 - .L_20)
.L_20:
        /*004c*/ 	.word	0x00000000
        /*0050*/ 	.short	0x0001
        /*0052*/ 	.short	0x0008
        /*0054*/ 	.byte	0x00, 0xf0, 0x21, 0x00


	//----- nvinfo : EIATTR_KPARAM_INFO
	.align		4
.L_21:
        /*0058*/ 	.byte	0x04, 0x17
        /*005a*/ 	.short	(.L_23 - .L_22)
.L_22:
        /*005c*/ 	.word	0x00000000
        /*0060*/ 	.short	0x0000
        /*0062*/ 	.short	0x0000
        /*0064*/ 	.byte	0x00, 0xf5, 0x21, 0x00


	//----- nvinfo : EIATTR_SPARSE_MMA_MASK
	.align		4
.L_23:
        /*0068*/ 	.byte	0x03, 0x50
        /*006a*/ 	.short	0x0000


	//----- nvinfo : EIATTR_MAXREG_COUNT
	.align		4
        /*006c*/ 	.byte	0x03, 0x1b
        /*006e*/ 	.short	0x00ff


	//----- nvinfo : EIATTR_MERCURY_ISA_VERSION
	.align		4
        /*0070*/ 	.byte	0x03, 0x5f
        /*0072*/ 	.short	0x0101


	//----- nvinfo : EIATTR_VRC_CTA_INIT_COUNT
	.align		4
        /*0074*/ 	.byte	0x02, 0x4a
	.zero		1
	.zero		1


	//----- nvinfo : EIATTR_EXIT_INSTR_OFFSETS
	.align		4
        /*0078*/ 	.byte	0x04, 0x1c
        /*007a*/ 	.short	(.L_25 - .L_24)


	//   ....[0]....
.L_24:
        /*007c*/ 	.word	0x00000060


	//   ....[1]....
        /*0080*/ 	.word	0x00001540


	//----- nvinfo : EIATTR_CRS_STACK_SIZE
	.align		4
.L_25:
        /*0084*/ 	.byte	0x04, 0x1e
        /*0086*/ 	.short	(.L_27 - .L_26)
.L_26:
        /*0088*/ 	.word	0x00000000


	//----- nvinfo : EIATTR_CBANK_PARAM_SIZE
	.align		4
.L_27:
        /*008c*/ 	.byte	0x03, 0x19
        /*008e*/ 	.short	0x0030


	//----- nvinfo : EIATTR_PARAM_CBANK
	.align		4
        /*0090*/ 	.byte	0x04, 0x0a
        /*0092*/ 	.short	(.L_29 - .L_28)
	.align		4
.L_28:
        /*0094*/ 	.word	index@(.nv.constant0.agle_kernel)
        /*0098*/ 	.short	0x0380
        /*009a*/ 	.short	0x0030


	//----- nvinfo : EIATTR_SW_WAR
	.align		4
.L_29:
        /*009c*/ 	.byte	0x04, 0x36
        /*009e*/ 	.short	(.L_31 - .L_30)
.L_30:
        /*00a0*/ 	.word	0x00000008
.L_31:


//--------------------- .nv.callgraph             --------------------------
	.section	.nv.callgraph,"",@"SHT_CUDA_CALLGRAPH"
	.align	4
	.sectionentsize	8
	.align		4
        /*0000*/ 	.word	0x00000000
	.align		4
        /*0004*/ 	.word	0xffffffff
	.align		4
        /*0008*/ 	.word	0x00000000
	.align		4
        /*000c*/ 	.word	0xfffffffe
	.align		4
        /*0010*/ 	.word	0x00000000
	.align		4
        /*0014*/ 	.word	0xfffffffd
	.align		4
        /*0018*/ 	.word	0x00000000
	.align		4
        /*001c*/ 	.word	0xfffffffc


//--------------------- .text.agle_kernel         --------------------------
	.section	.text.agle_kernel,"ax",@progbits
	.align	128
        .global         agle_kernel
        .type           agle_kernel,@function
        .size           agle_kernel,(.L_x_35 - agle_kernel)
        .other          agle_kernel,@"STO_CUDA_ENTRY STV_DEFAULT"
agle_kernel:
.text.agle_kernel:
[----:B------:R-:W-:Y:S01]  /*0000*/  LDC R1, c[0x0][0x37c] ;  /* 0x0000df00ff017b82 */ /* 0x000fe20000000800 */
[----:B------:R-:W0:Y:S07]  /*0010*/  S2R R3, SR_TID.X ;  /* 0x0000000000037919 */ /* 0x000e2e0000002100 */
[----:B------:R-:W0:Y:S08]  /*0020*/  S2UR UR4, SR_CTAID.X ;  /* 0x00000000000479c3 */ /* 0x000e300000002500 */
[----:B------:R-:W0:Y:S02]  /*0030*/  LDC R2, c[0x0][0x360] ;  /* 0x0000d800ff027b82 */ /* 0x000e240000000800 */
[----:B0-----:R-:W-:-:S05]  /*0040*/  IMAD R2, R2, UR4, R3 ;  /* 0x0000000402027c24 */ /* 0x001fca000f8e0203 */
[----:B------:R-:W-:-:S13]  /*0050*/  ISETP.GT.AND P0, PT, R2, 0x1ff, PT ;  /* 0x000001ff0200780c */ /* 0x000fda0003f04270 */
[----:B------:R-:W-:Y:S05]  /*0060*/  @P0 EXIT ;  /* 0x000000000000094d */ /* 0x000fea0003800000 */
[----:B------:R-:W0:Y:S01]  /*0070*/  LDC R5, c[0x0][0x3a8] ;  /* 0x0000ea00ff057b82 */ /* 0x000e220000000800 */
[----:B------:R-:W1:Y:S01]  /*0080*/  LDCU.64 UR4, c[0x0][0x3a0] ;  /* 0x00007400ff0477ac */ /* 0x000e620008000a00 */
[----:B------:R-:W1:Y:S01]  /*0090*/  I2F.F64 R6, R2 ;  /* 0x0000000200067312 */ /* 0x000e620000201c00 */
[----:B------:R-:W-:Y:S01]  /*00a0*/  IMAD.MOV.U32 R9, RZ, RZ, RZ ;  /* 0x000000ffff097224 */ /* 0x000fe200078e00ff */
[----:B------:R-:W-:Y:S01]  /*00b0*/  BSSY.RECONVERGENT B0, `(.L_x_0) ;  /* 0x0000074000007945 */ /* 0x000fe20003800200 */
[----:B------:R-:W-:Y:S02]  /*00c0*/  IMAD.MOV.U32 R10, RZ, RZ, -0x5f4a1273 ;  /* 0xa0b5ed8dff0a7424 */ /* 0x000fe400078e00ff */
[----:B------:R-:W-:-:S06]  /*00d0*/  IMAD.MOV.U32 R11, RZ, RZ, 0x3eb0c6f7 ;  /* 0x3eb0c6f7ff0b7424 */ /* 0x000fcc00078e00ff */
[----:B-1----:R-:W-:Y:S01]  /*00e0*/  DFMA R6, R6, R10, UR4 ;  /* 0x0000000406067e2b */ /* 0x002fe2000800000a */
[----:B------:R-:W-:Y:S01]  /*00f0*/  UMOV UR4, 0x9abcaf48 ;  /* 0x9abcaf4800047882 */ /* 0x000fe20000000000 */
[----:B------:R-:W-:Y:S01]  /*0100*/  UMOV UR5, 0x3e7ad7f2 ;  /* 0x3e7ad7f200057882 */ /* 0x000fe20000000000 */
[----:B0-----:R-:W-:-:S06]  /*0110*/  LOP3.LUT R8, R5, 0xffff, RZ, 0xc0, !PT ;  /* 0x0000ffff05087812 */ /* 0x001fcc00078ec0ff */
[----:B------:R-:W0:Y:S02]  /*0120*/  I2F.F64.U64 R8, R8 ;  /* 0x0000000800087312 */ /* 0x000e240000301800 */
[----:B0-----:R-:W-:-:S10]  /*0130*/  DFMA R6, R8, UR4, R6 ;  /* 0x0000000408067c2b */ /* 0x001fd40008000006 */
[----:B------:R-:W-:Y:S01]  /*0140*/  LOP3.LUT R9, R7, 0x7fffffff, RZ, 0xc0, !PT ;  /* 0x7fffffff07097812 */ /* 0x000fe200078ec0ff */
[----:B------:R-:W-:-:S03]  /*0150*/  IMAD.MOV.U32 R8, RZ, RZ, R6 ;  /* 0x000000ffff087224 */ /* 0x000fc600078e0006 */
[----:B------:R-:W-:-:S04]  /*0160*/  VIMNMX.U32 R0, PT, PT, R9, 0x3ff00000, !PT ;  /* 0x3ff0000009007848 */ /* 0x000fc80007fe0000 */
[----:B------:R-:W-:-:S13]  /*0170*/  ISETP.GE.U32.AND P0, PT, R0, 0x7ff00000, PT ;  /* 0x7ff000000000780c */ /* 0x000fda0003f06070 */
[----:B------:R-:W-:Y:S05]  /*0180*/  @!P0 BRA `(.L_x_1) ;  /* 0x0000000000188947 */ /* 0x000fea0003800000 */
[----:B------:R-:W-:-:S14]  /*0190*/  DSETP.NAN.AND P0, PT, R8, R8, PT ;  /* 0x000000080800722a */ /* 0x000fdc0003f08000 */
[----:B------:R-:W-:Y:S02]  /*01a0*/  @!P0 DSETP.NEU.AND P1, PT, R8, +INF , PT ;  /* 0x7ff000000800842a */ /* 0x000fe40003f2d000 */
[----:B------:R-:W-:-:S06]  /*01b0*/  @P0 DADD R12, R6, 1 ;  /* 0x3ff00000060c0429 */ /* 0x000fcc0000000000 */
[----:B------:R-:W-:Y:S02]  /*01c0*/  @!P0 FSEL R12, R6, RZ, P1 ;  /* 0x000000ff060c8208 */ /* 0x000fe40000800000 */
[----:B------:R-:W-:Y:S01]  /*01d0*/  @!P0 FSEL R13, R7, -QNAN , P1 ;  /* 0xfff80000070d8808 */ /* 0x000fe20000800000 */
[----:B------:R-:W-:Y:S06]  /*01e0*/  BRA `(.L_x_2) ;  /* 0x0000000400807947 */ /* 0x000fec0003800000 */
.L_x_1:
[----:B------:R-:W-:Y:S01]  /*01f0*/  DSETP.GE.AND P0, PT, R8, 1, PT ;  /* 0x3ff000000800742a */ /* 0x000fe20003f06000 */
[----:B------:R-:W-:Y:S02]  /*0200*/  IMAD.MOV.U32 R12, RZ, RZ, R6 ;  /* 0x000000ffff0c7224 */ /* 0x000fe400078e0006 */
[----:B------:R-:W-:-:S11]  /*0210*/  IMAD.MOV.U32 R13, RZ, RZ, R7 ;  /* 0x000000ffff0d7224 */ /* 0x000fd600078e0007 */
[----:B------:R-:W-:Y:S05]  /*0220*/  @!P0 BRA `(.L_x_2) ;  /* 0x0000000400708947 */ /* 0x000fea0003800000 */
[----:B------:R-:W-:Y:S01]  /*0230*/  ISETP.GT.U32.AND P0, PT, R9, 0xfffff, PT ;  /* 0x000fffff0900780c */ /* 0x000fe20003f04070 */
[----:B------:R-:W-:Y:S01]  /*0240*/  BSSY.RECONVERGENT B1, `(.L_x_3) ;  /* 0x000001e000017945 */ /* 0x000fe20003800200 */
[----:B------:R-:W-:-:S11]  /*0250*/  SHF.R.U32.HI R3, RZ, 0x14, R9 ;  /* 0x00000014ff037819 */ /* 0x000fd60000011609 */
[----:B------:R-:W-:-:S10]  /*0260*/  @!P0 DMUL R8, R8, 1.80143985094819840000e+16 ;  /* 0x4350000008088828 */ /* 0x000fd40000000000 */
[C---:B------:R-:W-:Y:S02]  /*0270*/  @!P0 LEA.HI R0, R9.reuse, R3, RZ, 0xc ;  /* 0x0000000309008211 */ /* 0x040fe400078f60ff */
[----:B------:R-:W-:-:S03]  /*0280*/  LOP3.LUT R12, R9, 0xfffff, RZ, 0xc0, !PT ;  /* 0x000fffff090c7812 */ /* 0x000fc600078ec0ff */
[----:B------:R-:W-:Y:S01]  /*0290*/  @!P0 VIADD R3, R0, 0xffffffca ;  /* 0xffffffca00038836 */ /* 0x000fe20000000000 */
[----:B------:R-:W-:Y:S01]  /*02a0*/  LOP3.LUT R12, R12, 0x100000, RZ, 0xfc, !PT ;  /* 0x001000000c0c7812 */ /* 0x000fe200078efcff */
[----:B------:R-:W-:Y:S02]  /*02b0*/  IMAD.MOV.U32 R0, RZ, RZ, RZ ;  /* 0x000000ffff007224 */ /* 0x000fe400078e00ff */
[----:B------:R-:W-:-:S05]  /*02c0*/  VIADD R11, R3, 0xfffffc01 ;  /* 0xfffffc01030b7836 */ /* 0x000fca0000000000 */
[----:B------:R-:W-:-:S04]  /*02d0*/  VIMNMX R14, PT, PT, RZ, R11, PT ;  /* 0x0000000bff0e7248 */ /* 0x000fc80003fe0100 */
[----:B------:R-:W-:-:S05]  /*02e0*/  IADD3 R3, PT, PT, R3, -0x3ff, -R14 ;  /* 0xfffffc0103037810 */ /* 0x000fca0007ffe80e */
[----:B------:R-:W-:-:S05]  /*02f0*/  VIADD R3, R3, 0x1 ;  /* 0x0000000103037836 */ /* 0x000fca0000000000 */
[----:B------:R-:W-:Y:S01]  /*0300*/  LOP3.LUT P0, R13, R3, 0x3, RZ, 0xc0, !PT ;  /* 0x00000003030d7812 */ /* 0x000fe2000780c0ff */
[----:B------:R-:W-:-:S12]  /*0310*/  IMAD.MOV.U32 R3, RZ, RZ, R11 ;  /* 0x000000ffff037224 */ /* 0x000fd800078e000b */
[----:B------:R-:W-:Y:S05]  /*0320*/  @!P0 BRA `(.L_x_4) ;  /* 0x00000000003c8947 */ /* 0x000fea0003800000 */
[----:B------:R-:W-:Y:S01]  /*0330*/  BSSY.RECONVERGENT B2, `(.L_x_4) ;  /* 0x000000e000027945 */ /* 0x000fe20003800200 */
[----:B------:R-:W-:Y:S02]  /*0340*/  IMAD.MOV.U32 R4, RZ, RZ, RZ ;  /* 0x000000ffff047224 */ /* 0x000fe400078e00ff */
[----:B------:R-:W-:-:S07]  /*0350*/  IMAD.MOV.U32 R3, RZ, RZ, R11 ;  /* 0x000000ffff037224 */ /* 0x000fce00078e000b */
.L_x_5:
[----:B------:R-:W-:Y:S01]  /*0360*/  VIADD R4, R4, 0x1 ;  /* 0x0000000104047836 */ /* 0x000fe20000000000 */
[----:B------:R-:W-:Y:S01]  /*0370*/  IADD3 R10, P0, PT, R8, -R0, RZ ;  /* 0x80000000080a7210 */ /* 0x000fe20007f1e0ff */
[----:B------:R-:W-:-:S03]  /*0380*/  VIADD R3, R3, 0xffffffff ;  /* 0xffffffff03037836 */ /* 0x000fc60000000000 */
[----:B------:R-:W-:Y:S02]  /*0390*/  ISETP.NE.AND P1, PT, R4, R13, PT ;  /* 0x0000000d0400720c */ /* 0x000fe40003f25270 */
[----:B------:R-:W-:-:S04]  /*03a0*/  IADD3.X R9, PT, PT, R12, -0x100001, RZ, P0, !PT ;  /* 0xffefffff0c097810 */ /* 0x000fc800007fe4ff */
[----:B------:R-:W-:-:S04]  /*03b0*/  ISETP.GE.AND P0, PT, R9, RZ, PT ;  /* 0x000000ff0900720c */ /* 0x000fc80003f06270 */
[----:B------:R-:W-:Y:S02]  /*03c0*/  SEL R10, R8, R10, !P0 ;  /* 0x0000000a080a7207 */ /* 0x000fe40004000000 */
[----:B------:R-:W-:-:S03]  /*03d0*/  SEL R9, R12, R9, !P0 ;  /* 0x000000090c097207 */ /* 0x000fc60004000000 */
[C---:B------:R-:W-:Y:S01]  /*03e0*/  IMAD.SHL.U32 R8, R10.reuse, 0x2, RZ ;  /* 0x000000020a087824 */ /* 0x040fe200078e00ff */
[----:B------:R-:W-:Y:S01]  /*03f0*/  SHF.L.U64.HI R12, R10, 0x1, R9 ;  /* 0x000000010a0c7819 */ /* 0x000fe20000010209 */
[----:B------:R-:W-:Y:S06]  /*0400*/  @P1 BRA `(.L_x_5) ;  /* 0xfffffffc00d41947 */ /* 0x000fec000383ffff */
[----:B------:R-:W-:Y:S05]  /*0410*/  BSYNC.RECONVERGENT B2 ;  /* 0x0000000000027941 */ /* 0x000fea0003800200 */
.L_x_4:
[----:B------:R-:W-:Y:S05]  /*0420*/  BSYNC.RECONVERGENT B1 ;  /* 0x0000000000017941 */ /* 0x000fea0003800200 */
.L_x_3:
[----:B------:R-:W-:Y:S01]  /*0430*/  IMAD.IADD R4, R11, 0x1, -R14 ;  /* 0x000000010b047824 */ /* 0x000fe200078e0a0e */
[----:B------:R-:W-:Y:S04]  /*0440*/  BSSY.RECONVERGENT B1, `(.L_x_6) ;  /* 0x0000025000017945 */ /* 0x000fe80003800200 */
[----:B------:R-:W-:-:S13]  /*0450*/  ISETP.GE.U32.AND P0, PT, R4, 0x3, PT ;  /* 0x000000030400780c */ /* 0x000fda0003f06070 */
[----:B------:R-:W-:Y:S05]  /*0460*/  @!P0 BRA `(.L_x_7) ;  /* 0x0000000000888947 */ /* 0x000fea0003800000 */
[----:B------:R-:W-:Y:S01]  /*0470*/  BSSY.RECONVERGENT B2, `(.L_x_8) ;  /* 0x0000020000027945 */ /* 0x000fe20003800200 */
.L_x_9:
[----:B------:R-:W-:Y:S02]  /*0480*/  IADD3 R9, P0, PT, R8, -R0, RZ ;  /* 0x8000000008097210 */ /* 0x000fe40007f1e0ff */
[C---:B------:R-:W-:Y:S01]  /*0490*/  ISETP.GT.AND P1, PT, R3.reuse, 0x3, PT ;  /* 0x000000030300780c */ /* 0x040fe20003f24270 */
[----:B------:R-:W-:Y:S01]  /*04a0*/  VIADD R3, R3, 0xfffffffc ;  /* 0xfffffffc03037836 */ /* 0x000fe20000000000 */
[----:B------:R-:W-:-:S04]  /*04b0*/  IADD3.X R11, PT, PT, R12, -0x100001, RZ, P0, !PT ;  /* 0xffefffff0c0b7810 */ /* 0x000fc800007fe4ff */
[----:B------:R-:W-:-:S04]  /*04c0*/  ISETP.GE.AND P0, PT, R11, RZ, PT ;  /* 0x000000ff0b00720c */ /* 0x000fc80003f06270 */
[----:B------:R-:W-:Y:S02]  /*04d0*/  SEL R9, R8, R9, !P0 ;  /* 0x0000000908097207 */ /* 0x000fe40004000000 */
[----:B------:R-:W-:-:S03]  /*04e0*/  SEL R12, R12, R11, !P0 ;  /* 0x0000000b0c0c7207 */ /* 0x000fc60004000000 */
[C---:B------:R-:W-:Y:S01]  /*04f0*/  IMAD.SHL.U32 R11, R9.reuse, 0x2, RZ ;  /* 0x00000002090b7824 */ /* 0x040fe200078e00ff */
[----:B------:R-:W-:-:S04]  /*0500*/  SHF.L.U64.HI R12, R9, 0x1, R12 ;  /* 0x00000001090c7819 */ /* 0x000fc8000001020c */
[----:B------:R-:W-:-:S04]  /*0510*/  IADD3 R4, P0, PT, R11, -R0, RZ ;  /* 0x800000000b047210 */ /* 0x000fc80007f1e0ff */
        /* <DEDUP_REMOVED lines=22> */
.L_x_8:
[----:B------:R-:W-:-:S07]  /*0680*/  IMAD.MOV.U32 R10, RZ, RZ, R4 ;  /* 0x000000ffff0a7224 */ /* 0x000fce00078e0004 */
.L_x_7:
[----:B------:R-:W-:Y:S05]  /*0690*/  BSYNC.RECONVERGENT B1 ;  /* 0x0000000000017941 */ /* 0x000fea0003800200 */
.L_x_6:
[----:B------:R-:W-:Y:S01]  /*06a0*/  LOP3.LUT R11, R9, 0x7fffffff, RZ, 0xc0, !PT ;  /* 0x7fffffff090b7812 */ /* 0x000fe200078ec0ff */
[----:B------:R-:W-:Y:S01]  /*06b0*/  BSSY.RECONVERGENT B1, `(.L_x_10) ;  /* 0x0000012000017945 */ /* 0x000fe20003800200 */
[----:B------:R-:W-:Y:S02]  /*06c0*/  ISETP.NE.U32.AND P0, PT, R10, RZ, PT ;  /* 0x000000ff0a00720c */ /* 0x000fe40003f05070 */
[----:B------:R-:W-:Y:S02]  /*06d0*/  CS2R R12, SRZ ;  /* 0x00000000000c7805 */ /* 0x000fe4000001ff00 */
[----:B------:R-:W-:-:S13]  /*06e0*/  ISETP.NE.AND.EX P0, PT, R11, RZ, PT, P0 ;  /* 0x000000ff0b00720c */ /* 0x000fda0003f05300 */
[----:B------:R-:W-:Y:S05]  /*06f0*/  @!P0 BRA `(.L_x_11) ;  /* 0x0000000000348947 */ /* 0x000fea0003800000 */
[----:B------:R-:W-:-:S10]  /*0700*/  DMUL R8, R10, 1.80143985094819840000e+16 ;  /* 0x435000000a087828 */ /* 0x000fd40000000000 */
[----:B------:R-:W-:-:S04]  /*0710*/  SHF.R.U32.HI R8, RZ, 0x14, R9 ;  /* 0x00000014ff087819 */ /* 0x000fc80000011609 */
[----:B------:R-:W-:-:S04]  /*0720*/  IADD3 R3, PT, PT, -R8, 0x37, RZ ;  /* 0x0000003708037810 */ /* 0x000fc80007ffe1ff */
[----:B------:R-:W-:Y:S02]  /*0730*/  IADD3 R4, PT, PT, -R3, 0x3ff, RZ ;  /* 0x000003ff03047810 */ /* 0x000fe40007ffe1ff */
[-C--:B------:R-:W-:Y:S02]  /*0740*/  SHF.L.U64.HI R9, R10, R3.reuse, R11 ;  /* 0x000000030a097219 */ /* 0x080fe4000001020b */
[----:B------:R-:W-:Y:S02]  /*0750*/  ISETP.GT.AND P0, PT, R4, RZ, PT ;  /* 0x000000ff0400720c */ /* 0x000fe40003f04270 */
[----:B------:R-:W-:-:S11]  /*0760*/  SHF.L.U32 R3, R10, R3, RZ ;  /* 0x000000030a037219 */ /* 0x000fd600000006ff */
[----:B------:R-:W-:-:S04]  /*0770*/  @!P0 IADD3 R0, PT, PT, -R4, 0x1, RZ ;  /* 0x0000000104008810 */ /* 0x000fc80007ffe1ff */
[-CC-:B------:R-:W-:Y:S02]  /*0780*/  @!P0 SHF.R.U64 R12, R3, R0.reuse, R9.reuse ;  /* 0x00000000030c8219 */ /* 0x180fe40000001209 */
[----:B------:R-:W-:Y:S01]  /*0790*/  @P0 IADD3 R12, P1, PT, RZ, R3, RZ ;  /* 0x00000003ff0c0210 */ /* 0x000fe20007f3e0ff */
[----:B------:R-:W-:Y:S01]  /*07a0*/  @P0 VIADD R3, R4, 0xffffffff ;  /* 0xffffffff04030836 */ /* 0x000fe20000000000 */
[----:B------:R-:W-:-:S03]  /*07b0*/  @!P0 SHF.R.U32.HI R13, RZ, R0, R9 ;  /* 0x00000000ff0d8219 */ /* 0x000fc60000011609 */
[----:B------:R-:W-:-:S08]  /*07c0*/  @P0 IMAD.U32.X R13, R3, 0x100000, R9, P1 ;  /* 0x00100000030d0824 */ /* 0x000fd000008e0409 */
.L_x_11:
[----:B------:R-:W-:Y:S05]  /*07d0*/  BSYNC.RECONVERGENT B1 ;  /* 0x0000000000017941 */ /* 0x000fea0003800200 */
.L_x_10:
[----:B------:R-:W-:-:S07]  /*07e0*/  LOP3.LUT R13, R13, 0x80000000, R7, 0xb8, !PT ;  /* 0x800000000d0d7812 */ /* 0x000fce00078eb807 */
.L_x_2:
[----:B------:R-:W-:Y:S05]  /*07f0*/  BSYNC.RECONVERGENT B0 ;  /* 0x0000000000007941 */ /* 0x000fea0003800200 */
.L_x_0:
[----:B------:R-:W0:Y:S01]  /*0800*/  LDC.64 R8, c[0x0][0x390] ;  /* 0x0000e400ff087b82 */ /* 0x000e220000000a00 */
[----:B------:R-:W-:Y:S01]  /*0810*/  UMOV UR4, 0x33333333 ;  /* 0x3333333300047882 */ /* 0x000fe20000000000 */
[----:B------:R-:W-:Y:S01]  /*0820*/  UMOV UR5, 0x3fd33333 ;  /* 0x3fd3333300057882 */ /* 0x000fe20000000000 */
[----:B------:R-:W-:Y:S01]  /*0830*/  IMAD.MOV.U32 R32, RZ, RZ, RZ ;  /* 0x000000ffff207224 */ /* 0x000fe200078e00ff */
[----:B------:R-:W1:Y:S04]  /*0840*/  LDCU.64 UR8, c[0x0][0x358] ;  /* 0x00006b00ff0877ac */ /* 0x000e680008000a00 */
[----:B------:R-:W2:Y:S01]  /*0850*/  LDC.64 R6, c[0x0][0x398] ;  /* 0x0000e600ff067b82 */ /* 0x000ea20000000a00 */
[----:B0-----:R-:W-:Y:S02]  /*0860*/  DADD R10, -RZ, -R8 ;  /* 0x00000000ff0a7229 */ /* 0x001fe40000000908 */
[----:B--2---:R-:W-:Y:S01]  /*0870*/  DMUL R6, R6, UR4 ;  /* 0x0000000406067c28 */ /* 0x004fe20008000000 */
[----:B------:R-:W-:-:S07]  /*0880*/  UMOV UR5, URZ ;  /* 0x000000ff00057c82 */ /* 0x000fce0008000000 */
[----:B------:R-:W-:Y:S01]  /*0890*/  SHF.R.U32.HI R0, RZ, 0x14, R11 ;  /* 0x00000014ff007819 */ /* 0x000fe2000001160b */
[----:B------:R-:W-:Y:S01]  /*08a0*/  UMOV UR4, URZ ;  /* 0x000000ff00047c82 */ /* 0x000fe20008000000 */
[----:B------:R-:W-:Y:S02]  /*08b0*/  ISETP.GE.AND P3, PT, R11, RZ, PT ;  /* 0x000000ff0b00720c */ /* 0x000fe40003f66270 */
[----:B------:R-:W-:Y:S02]  /*08c0*/  LOP3.LUT R0, R0, 0x7ff, RZ, 0xc0, !PT ;  /* 0x000007ff00007812 */ /* 0x000fe400078ec0ff */
[----:B------:R-:W-:-:S03]  /*08d0*/  SEL R33, RZ, 0x7ff00000, !P3 ;  /* 0x7ff00000ff217807 */ /* 0x000fc60005800000 */
[----:B------:R-:W-:Y:S02]  /*08e0*/  VIADD R15, R0, 0xfffffc0c ;  /* 0xfffffc0c000f7836 */ /* 0x000fe40000000000 */
[----:B------:R-:W-:-:S03]  /*08f0*/  IMAD R0, R2, 0xd, RZ ;  /* 0x0000000d02007824 */ /* 0x000fc600078e02ff */
[CC--:B------:R-:W-:Y:S01]  /*0900*/  SHF.L.U32 R3, R10.reuse, R15.reuse, RZ ;  /* 0x0000000f0a037219 */ /* 0x0c0fe200000006ff */
[----:B------:R-:W-:Y:S01]  /*0910*/  IMAD.U32 R5, R5, 0x4, R0 ;  /* 0x0000000405057824 */ /* 0x000fe200078e0000 */
[----:B------:R-:W-:Y:S02]  /*0920*/  SHF.L.U64.HI R4, R10, R15, R11 ;  /* 0x0000000f0a047219 */ /* 0x000fe4000001020b */
[----:B------:R-:W-:Y:S02]  /*0930*/  CS2R R14, SRZ ;  /* 0x00000000000e7805 */ /* 0x000fe4000001ff00 */
[----:B------:R-:W-:-:S04]  /*0940*/  ISETP.NE.U32.AND P1, PT, R3, RZ, PT ;  /* 0x000000ff0300720c */ /* 0x000fc80003f25070 */
[----:B------:R-:W-:-:S13]  /*0950*/  ISETP.NE.AND.EX P1, PT, R4, -0x80000000, PT, P1 ;  /* 0x800000000400780c */ /* 0x000fda0003f25310 */
[----:B------:R-:W-:Y:S01]  /*0960*/  DSETP.NEU.AND P1, PT, |R8|, 0.5, !P1 ;  /* 0x3fe000000800742a */ /* 0x000fe20004f2d200 */
[----:B-1----:R-:W0:-:S13]  /*0970*/  FRND.F64.TRUNC R8, -R8 ;  /* 0x8000000800087313 */ /* 0x002e1a000030d800 */
.L_x_27:
[----:B------:R-:W1:Y:S01]  /*0980*/  S2UR UR6, SR_CLOCKLO ;  /* 0x00000000000679c3 */ /* 0x000e620000005000 */
[----:B------:R-:W-:-:S07]  /*0990*/  CS2R.32 R34, SR_CLOCKLO ;  /* 0x0000000000227805 */ /* 0x000fce0000005000 */
[----:B------:R-:W2:Y:S01]  /*09a0*/  S2UR UR7, SR_CLOCKLO ;  /* 0x00000000000779c3 */ /* 0x000ea20000005000 */
[----:B------:R-:W-:Y:S01]  /*09b0*/  CS2R.32 R35, SR_CLOCKLO ;  /* 0x0000000000237805 */ /* 0x000fe20000005000 */
[----:B------:R-:W-:Y:S01]  /*09c0*/  DSETP.NEU.AND P4, PT, R12, RZ, PT ;  /* 0x000000ff0c00722a */ /* 0x000fe20003f8d000 */
[----:B------:R-:W-:Y:S01]  /*09d0*/  PLOP3.LUT P0, PT, PT, PT, PT, 0x80, 0x8 ;  /* 0x000000000008781c */ /* 0x000fe20003f0f070 */
[----:B------:R-:W-:-:S12]  /*09e0*/  BSSY.RECONVERGENT B0, `(.L_x_12) ;  /* 0x000001b000007945 */ /* 0x000fd80003800200 */
[----:B------:R-:W-:Y:S01]  /*09f0*/  @!P4 PLOP3.LUT P0, PT, P3, PT, PT, 0x80, 0x8 ;  /* 0x000000000008c81c */ /* 0x000fe20001f0f070 */
[----:B------:R-:W-:Y:S01]  /*0a00*/  @!P4 IMAD.MOV.U32 R18, RZ, RZ, RZ ;  /* 0x000000ffff12c224 */ /* 0x000fe200078e00ff */
[----:B------:R-:W-:Y:S02]  /*0a10*/  @!P4 SEL R19, R13, RZ, P1 ;  /* 0x000000ff0d13c207 */ /* 0x000fe40000800000 */
[----:B------:R-:W-:-:S09]  /*0a20*/  @!P4 PLOP3.LUT P2, PT, P1, PT, PT, 0x80, 0x8 ;  /* 0x000000000008c81c */ /* 0x000fd20000f4f070 */
[----:B------:R-:W-:Y:S01]  /*0a30*/  @!P0 LOP3.LUT R19, R19, 0x7ff00000, RZ, 0xfc, !PT ;  /* 0x7ff0000013138812 */ /* 0x000fe200078efcff */
[----:B-12---:R-:W-:Y:S06]  /*0a40*/  @!P4 BRA `(.L_x_13) ;  /* 0x000000000050c947 */ /* 0x006fec0003800000 */
[----:B------:R-:W-:Y:S01]  /*0a50*/  DADD R36, -RZ, |R12| ;  /* 0x00000000ff247229 */ /* 0x000fe2000000050c */
[----:B------:R-:W-:Y:S01]  /*0a60*/  BSSY.RECONVERGENT B1, `(.L_x_14) ;  /* 0x0000003000017945 */ /* 0x000fe20003800200 */
[----:B------:R-:W-:-:S09]  /*0a70*/  MOV R0, 0xa90 ;  /* 0x00000a9000007802 */ /* 0x000fd20000000f00 */
[----:B0-----:R-:W-:Y:S05]  /*0a80*/  CALL.REL.NOINC `($agle_kernel$__internal_accurate_pow) ;  /* 0x0000000c00ec7944 */ /* 0x001fea0003c00000 */
[----:B------:R-:W-:Y:S05]  /*0a90*/  BSYNC.RECONVERGENT B1 ;  /* 0x0000000000017941 */ /* 0x000fea0003800200 */
.L_x_14:
[----:B------:R-:W0:Y:S01]  /*0aa0*/  LDCU.64 UR10, c[0x0][0x390] ;  /* 0x00007200ff0a77ac */ /* 0x000e220008000a00 */
[----:B------:R-:W-:Y:S01]  /*0ab0*/  IMAD.MOV.U32 R16, RZ, RZ, R19 ;  /* 0x000000ffff107224 */ /* 0x000fe200078e0013 */
[----:B------:R-:W-:Y:S01]  /*0ac0*/  ISETP.NE.U32.AND P0, PT, R3, RZ, PT ;  /* 0x000000ff0300720c */ /* 0x000fe20003f05070 */
[----:B------:R-:W-:-:S03]  /*0ad0*/  IMAD.MOV.U32 R17, RZ, RZ, R20 ;  /* 0x000000ffff117224 */ /* 0x000fc600078e0014 */
[----:B------:R-:W-:Y:S02]  /*0ae0*/  ISETP.NE.AND.EX P2, PT, R4, -0x80000000, PT, P0 ;  /* 0x800000000400780c */ /* 0x000fe40003f45300 */
[----:B------:R-:W-:Y:S01]  /*0af0*/  ISETP.GE.AND P0, PT, R13, RZ, PT ;  /* 0x000000ff0d00720c */ /* 0x000fe20003f06270 */
[----:B------:R-:W-:Y:S02]  /*0b00*/  DADD R16, -RZ, -R16 ;  /* 0x00000000ff107229 */ /* 0x000fe40000000910 */
[----:B0-----:R-:W-:-:S08]  /*0b10*/  DSETP.NEU.AND P4, PT, R8, -UR10, PT ;  /* 0x8000000a08007e2a */ /* 0x001fd0000bf8d000 */
[-C--:B------:R-:W-:Y:S02]  /*0b20*/  FSEL R18, R16, R19.reuse, !P2 ;  /* 0x0000001310127208 */ /* 0x080fe40005000000 */
[-C--:B------:R-:W-:Y:S02]  /*0b30*/  FSEL R17, R17, R20.reuse, !P2 ;  /* 0x0000001411117208 */ /* 0x080fe40005000000 */
[----:B------:R-:W-:Y:S02]  /*0b40*/  FSEL R18, R18, R19, !P0 ;  /* 0x0000001312127208 */ /* 0x000fe40004000000 */
[----:B------:R-:W-:Y:S02]  /*0b50*/  FSEL R19, R17, R20, !P0 ;  /* 0x0000001411137208 */ /* 0x000fe40004000000 */
[----:B------:R-:W-:Y:S02]  /*0b60*/  PLOP3.LUT P2, PT, P2, PT, PT, 0x8, 0x80 ;  /* 0x000000000080781c */ /* 0x000fe4000174e170 */
[----:B------:R-:W-:-:S02]  /*0b70*/  @P4 FSEL R18, R18, RZ, P0 ;  /* 0x000000ff12124208 */ /* 0x000fc40000000000 */
[----:B------:R-:W-:-:S09]  /*0b80*/  @P4 FSEL R19, R19, -QNAN , P0 ;  /* 0xfff8000013134808 */ /* 0x000fd20000000000 */
.L_x_13:
[----:B------:R-:W-:Y:S05]  /*0b90*/  BSYNC.RECONVERGENT B0 ;  /* 0x0000000000007941 */ /* 0x000fea0003800200 */
.L_x_12:
[----:B------:R-:W1:Y:S01]  /*0ba0*/  LDC.64 R16, c[0x0][0x390] ;  /* 0x0000e400ff107b82 */ /* 0x000e620000000a00 */
[----:B------:R-:W-:Y:S01]  /*0bb0*/  BSSY.RECONVERGENT B0, `(.L_x_15) ;  /* 0x000001a000007945 */ /* 0x000fe20003800200 */
[----:B-1----:R-:W-:-:S10]  /*0bc0*/  DADD R20, R12, -R16 ;  /* 0x000000000c147229 */ /* 0x002fd40000000810 */
[----:B------:R-:W-:-:S04]  /*0bd0*/  LOP3.LUT R20, R21, 0x7ff00000, RZ, 0xc0, !PT ;  /* 0x7ff0000015147812 */ /* 0x000fc800078ec0ff */
[----:B------:R-:W-:-:S13]  /*0be0*/  ISETP.NE.AND P0, PT, R20, 0x7ff00000, PT ;  /* 0x7ff000001400780c */ /* 0x000fda0003f05270 */
[----:B------:R-:W-:Y:S05]  /*0bf0*/  @P0 BRA `(.L_x_16) ;  /* 0x0000000000540947 */ /* 0x000fea0003800000 */
[----:B------:R-:W-:-:S14]  /*0c00*/  DSETP.NAN.AND P0, PT, R12, R16, PT ;  /* 0x000000100c00722a */ /* 0x000fdc0003f08000 */
[----:B------:R-:W-:Y:S01]  /*0c10*/  @P0 DADD R18, R12, -R16 ;  /* 0x000000000c120229 */ /* 0x000fe20000000810 */
[----:B------:R-:W-:Y:S10]  /*0c20*/  @P0 BRA `(.L_x_16) ;  /* 0x0000000000480947 */ /* 0x000ff40003800000 */
[----:B------:R-:W-:-:S14]  /*0c30*/  DSETP.NEU.AND P0, PT, |R16|, +INF , PT ;  /* 0x7ff000001000742a */ /* 0x000fdc0003f0d200 */
[----:B------:R-:W-:Y:S05]  /*0c40*/  @P0 BRA `(.L_x_17) ;  /* 0x00000000001c0947 */ /* 0x000fea0003800000 */
[----:B------:R-:W-:-:S06]  /*0c50*/  DSETP.GT.AND P0, PT, |R12|, 1, PT ;  /* 0x3ff000000c00742a */ /* 0x000fcc0003f04200 */
[----:B------:R-:W-:Y:S01]  /*0c60*/  SEL R18, RZ, 0x7ff00000, !P0 ;  /* 0x7ff00000ff127807 */ /* 0x000fe20004000000 */
[----:B------:R-:W-:-:S03]  /*0c70*/  DSETP.NEU.AND P0, PT, R12, -1, PT ;  /* 0xbff000000c00742a */ /* 0x000fc60003f0d000 */
[----:B------:R-:W-:-:S04]  /*0c80*/  @!P3 LOP3.LUT R18, R18, 0x7ff00000, RZ, 0x3c, !PT ;  /* 0x7ff000001212b812 */ /* 0x000fc800078e3cff */
[----:B------:R-:W-:Y:S01]  /*0c90*/  SEL R19, R18, 0x3ff00000, P0 ;  /* 0x3ff0000012137807 */ /* 0x000fe20000000000 */
[----:B------:R-:W-:Y:S01]  /*0ca0*/  IMAD.MOV.U32 R18, RZ, RZ, RZ ;  /* 0x000000ffff127224 */ /* 0x000fe200078e00ff */
[----:B------:R-:W-:Y:S06]  /*0cb0*/  BRA `(.L_x_16) ;  /* 0x0000000000247947 */ /* 0x000fec0003800000 */
.L_x_17:
[----:B------:R-:W-:-:S14]  /*0cc0*/  DSETP.NEU.AND P0, PT, |R12|, +INF , PT ;  /* 0x7ff000000c00742a */ /* 0x000fdc0003f0d200 */
[----:B------:R-:W-:Y:S01]  /*0cd0*/  @!P0 LOP3.LUT R20, R11, 0x7fffffff, RZ, 0xc0, !PT ;  /* 0x7fffffff0b148812 */ /* 0x000fe200078ec0ff */
[----:B------:R-:W-:Y:S02]  /*0ce0*/  @!P0 VIADD R0, R33, 0x80000000 ;  /* 0x8000000021008836 */ /* 0x000fe40000000000 */
[----:B------:R-:W-:Y:S01]  /*0cf0*/  @!P0 IMAD.MOV.U32 R18, RZ, RZ, RZ ;  /* 0x000000ffff128224 */ /* 0x000fe200078e00ff */
[----:B------:R-:W-:-:S04]  /*0d00*/  @!P0 ISETP.NE.AND P4, PT, R20, 0x3fe00000, PT ;  /* 0x3fe000001400880c */ /* 0x000fc80003f85270 */
[-C--:B------:R-:W-:Y:S02]  /*0d10*/  @!P0 SEL R0, R0, R33.reuse, P4 ;  /* 0x0000002100008207 */ /* 0x080fe40002000000 */
[----:B------:R-:W-:Y:S02]  /*0d20*/  @!P0 ISETP.GE.AND P4, PT, R13, RZ, PT ;  /* 0x000000ff0d00820c */ /* 0x000fe40003f86270 */
[----:B------:R-:W-:-:S04]  /*0d30*/  @!P0 SEL R0, R0, R33, P2 ;  /* 0x0000002100008207 */ /* 0x000fc80001000000 */
[----:B------:R-:W-:-:S07]  /*0d40*/  @!P0 SEL R19, R0, R33, !P4 ;  /* 0x0000002100138207 */ /* 0x000fce0006000000 */
.L_x_16:
[----:B------:R-:W-:Y:S05]  /*0d50*/  BSYNC.RECONVERGENT B0 ;  /* 0x0000000000007941 */ /* 0x000fea0003800200 */
.L_x_15:
[----:B------:R-:W1:Y:S01]  /*0d60*/  MUFU.RCP64H R23, 65535 ;  /* 0x40efffe000177908 */ /* 0x000e620000001800 */
[----:B------:R-:W-:Y:S01]  /*0d70*/  IMAD.MOV.U32 R20, RZ, RZ, 0x0 ;  /* 0x00000000ff147424 */ /* 0x000fe200078e00ff */
[----:B------:R-:W2:Y:S01]  /*0d80*/  LDCU.64 UR10, c[0x0][0x388] ;  /* 0x00007100ff0a77ac */ /* 0x000ea20008000a00 */
[----:B------:R-:W-:Y:S01]  /*0d90*/  IMAD.MOV.U32 R21, RZ, RZ, 0x40efffe0 ;  /* 0x40efffe0ff157424 */ /* 0x000fe200078e00ff */
[----:B------:R-:W-:Y:S01]  /*0da0*/  IADD3 R34, PT, PT, R34, -UR6, R5 ;  /* 0x8000000622227c10 */ /* 0x000fe2000fffe005 */
[----:B------:R-:W-:Y:S01]  /*0db0*/  IMAD.MOV.U32 R22, RZ, RZ, 0x1 ;  /* 0x00000001ff167424 */ /* 0x000fe200078e00ff */
[C---:B------:R-:W-:Y:S01]  /*0dc0*/  DSETP.NEU.AND P2, PT, R12.reuse, 1, PT ;  /* 0x3ff000000c00742a */ /* 0x040fe20003f4d000 */
[----:B------:R-:W-:Y:S01]  /*0dd0*/  IMAD R0, R2, 0x7, RZ ;  /* 0x0000000702007824 */ /* 0x000fe200078e02ff */
[----:B------:R-:W-:Y:S01]  /*0de0*/  DADD R26, -R12, 1 ;  /* 0x3ff000000c1a7429 */ /* 0x000fe20000000100 */
[----:B------:R-:W-:Y:S01]  /*0df0*/  IMAD.MOV.U32 R37, RZ, RZ, RZ ;  /* 0x000000ffff257224 */ /* 0x000fe200078e00ff */
[----:B------:R-:W-:Y:S01]  /*0e00*/  DSETP.NEU.AND P0, PT, R16, RZ, PT ;  /* 0x000000ff1000722a */ /* 0x000fe20003f0d000 */
[----:B------:R-:W-:Y:S01]  /*0e10*/  UMOV UR6, 0x9abcaf48 ;  /* 0x9abcaf4800067882 */ /* 0x000fe20000000000 */
[----:B------:R-:W-:Y:S01]  /*0e20*/  IADD3 R0, PT, PT, R35, -UR7, R0 ;  /* 0x8000000723007c10 */ /* 0x000fe2000fffe000 */
[----:B------:R-:W-:Y:S01]  /*0e30*/  UMOV UR7, 0x3e7ad7f2 ;  /* 0x3e7ad7f200077882 */ /* 0x000fe20000000000 */
[----:B------:R-:W-:Y:S01]  /*0e40*/  FSEL R16, R18, RZ, P2 ;  /* 0x000000ff12107208 */ /* 0x000fe20001000000 */
[----:B------:R-:W-:Y:S01]  /*0e50*/  BSSY.RECONVERGENT B0, `(.L_x_18) ;  /* 0x000001c000007945 */ /* 0x000fe20003800200 */
[----:B------:R-:W-:Y:S01]  /*0e60*/  LOP3.LUT R36, R0, 0xffff, RZ, 0xc0, !PT ;  /* 0x0000ffff00247812 */ /* 0x000fe200078ec0ff */
[----:B-1----:R-:W-:Y:S01]  /*0e70*/  DFMA R24, R22, -R20, 1 ;  /* 0x3ff000001618742b */ /* 0x002fe20000000814 */
[----:B------:R-:W-:Y:S01]  /*0e80*/  FSEL R18, R19, 1.875, P2 ;  /* 0x3ff0000013127808 */ /* 0x000fe20001000000 */
[----:B--2---:R-:W-:Y:S01]  /*0e90*/  DMUL R30, R12, UR10 ;  /* 0x0000000a0c1e7c28 */ /* 0x004fe20008000000 */
[----:B------:R-:W-:Y:S01]  /*0ea0*/  FSEL R16, R16, RZ, P0 ;  /* 0x000000ff10107208 */ /* 0x000fe20000000000 */
[----:B------:R-:W-:Y:S01]  /*0eb0*/  IMAD.MOV.U32 R13, RZ, RZ, RZ ;  /* 0x000000ffff0d7224 */ /* 0x000fe200078e00ff */
[----:B------:R-:W-:-:S03]  /*0ec0*/  LOP3.LUT R12, R34, 0xff, RZ, 0xc0, !PT ;  /* 0x000000ff220c7812 */ /* 0x000fc600078ec0ff */
[----:B------:R-:W-:Y:S01]  /*0ed0*/  DFMA R24, R24, R24, R24 ;  /* 0x000000181818722b */ /* 0x000fe20000000018 */
[----:B------:R-:W-:Y:S01]  /*0ee0*/  FSEL R17, R18, 1.875, P0 ;  /* 0x3ff0000012117808 */ /* 0x000fe20000000000 */
[----:B------:R-:W-:Y:S01]  /*0ef0*/  DMUL R26, R26, R30 ;  /* 0x0000001e1a1a7228 */ /* 0x000fe20000000000 */
[----:B------:R-:W1:Y:S05]  /*0f00*/  I2F.F64.U64 R12, R12 ;  /* 0x0000000c000c7312 */ /* 0x000e6a0000301800 */
[----:B------:R-:W-:Y:S02]  /*0f10*/  DFMA R22, R22, R24, R22 ;  /* 0x000000181616722b */ /* 0x000fe40000000016 */
[----:B------:R-:W-:-:S06]  /*0f20*/  DMUL R26, R26, R16 ;  /* 0x000000101a1a7228 */ /* 0x000fcc0000000000 */
[----:B------:R-:W-:Y:S01]  /*0f30*/  DFMA R24, R22, -R20, 1 ;  /* 0x3ff000001618742b */ /* 0x000fe20000000814 */
[----:B------:R-:W2:Y:S01]  /*0f40*/  I2F.F64.U64 R20, R36 ;  /* 0x0000002400147312 */ /* 0x000ea20000301800 */
[----:B-1----:R-:W-:-:S06]  /*0f50*/  DMUL R16, R12, 0.00390625 ;  /* 0x3f7000000c107828 */ /* 0x002fcc0000000000 */
[----:B------:R-:W-:Y:S02]  /*0f60*/  DFMA R24, R22, R24, R22 ;  /* 0x000000181618722b */ /* 0x000fe40000000016 */
[----:B------:R-:W-:-:S06]  /*0f70*/  DFMA R12, R16, UR6, R26 ;  /* 0x00000006100c7c2b */ /* 0x000fcc000800001a */
[----:B--2---:R-:W-:Y:S01]  /*0f80*/  DMUL R22, R20, R24 ;  /* 0x0000001814167228 */ /* 0x004fe20000000000 */
[----:B------:R-:W-:-:S07]  /*0f90*/  FSETP.GEU.AND P2, PT, |R21|, 6.5827683646048100446e-37, PT ;  /* 0x036000001500780b */ /* 0x000fce0003f4e200 */
[----:B------:R-:W-:-:S08]  /*0fa0*/  DFMA R28, R22, -65535, R20 ;  /* 0xc0efffe0161c782b */ /* 0x000fd00000000014 */
[----:B------:R-:W-:-:S10]  /*0fb0*/  DFMA R22, R24, R28, R22 ;  /* 0x0000001c1816722b */ /* 0x000fd40000000016 */
[----:B------:R-:W-:-:S05]  /*0fc0*/  FFMA R0, RZ, 7.4999847412109375, R23 ;  /* 0x40efffe0ff007823 */ /* 0x000fca0000000017 */
[----:B------:R-:W-:-:S13]  /*0fd0*/  FSETP.GT.AND P0, PT, |R0|, 1.469367938527859385e-39, PT ;  /* 0x001000000000780b */ /* 0x000fda0003f04200 */
[----:B------:R-:W-:Y:S05]  /*0fe0*/  @P0 BRA P2, `(.L_x_19) ;  /* 0x0000000000080947 */ /* 0x000fea0001000000 */
[----:B------:R-:W-:-:S07]  /*0ff0*/  MOV R0, 0x1010 ;  /* 0x0000101000007802 */ /* 0x000fce0000000f00 */
[----:B0-----:R-:W-:Y:S05]  /*1000*/  CALL.REL.NOINC `($__internal_0_$__cuda_sm20_div_rn_f64_full) ;  /* 0x0000000400507944 */ /* 0x001fea0003c00000 */
.L_x_19:
[----:B------:R-:W-:Y:S05]  /*1010*/  BSYNC.RECONVERGENT B0 ;  /* 0x0000000000007941 */ /* 0x000fea0003800200 */
.L_x_18:
[----:B------:R-:W-:Y:S01]  /*1020*/  UMOV UR6, 0x88e368f1 ;  /* 0x88e368f100067882 */ /* 0x000fe20000000000 */
[----:B------:R-:W-:Y:S01]  /*1030*/  UMOV UR7, 0x3ee4f8b5 ;  /* 0x3ee4f8b500077882 */ /* 0x000fe20000000000 */
[----:B------:R-:W-:Y:S01]  /*1040*/  BSSY.RECONVERGENT B0, `(.L_x_20) ;  /* 0x0000040000007945 */ /* 0x000fe20003800200 */
[----:B------:R-:W-:-:S06]  /*1050*/  DFMA R22, R22, UR6, R12 ;  /* 0x0000000616167c2b */ /* 0x000fcc000800000c */
[----:B------:R-:W1:Y:S08]  /*1060*/  F2F.F32.F64 R18, R22 ;  /* 0x0000001600127310 */ /* 0x000e700000301000 */
[----:B-1----:R-:W1:Y:S02]  /*1070*/  F2F.F64.F32 R18, R18 ;  /* 0x0000001200127310 */ /* 0x002e640000201800 */
[----:B-1----:R-:W-:-:S08]  /*1080*/  DADD R16, R22, -R18 ;  /* 0x0000000016107229 */ /* 0x002fd00000000812 */
[----:B------:R-:W-:-:S10]  /*1090*/  DADD R12, R16, R14 ;  /* 0x00000000100c7229 */ /* 0x000fd4000000000e */
        /* <DEDUP_REMOVED lines=11> */
.L_x_21:
        /* <DEDUP_REMOVED lines=11> */
[----:B------:R-:W-:-:S03]  /*1200*/  LOP3.LUT R22, R22, 0x100000, RZ, 0xfc, !PT ;  /* 0x0010000016167812 */ /* 0x000fc600078efcff */
[----:B------:R-:W-:-:S07]  /*1210*/  VIADD R0, R15, 0xfffffc01 ;  /* 0xfffffc010f007836 */ /* 0x000fce0000000000 */
.L_x_24:
[----:B------:R-:W-:Y:S02]  /*1220*/  IADD3 R14, P0, PT, R20, -UR5, RZ ;  /* 0x80000005140e7c10 */ /* 0x000fe4000ff1e0ff */
[C---:B------:R-:W-:Y:S01]  /*1230*/  ISETP.GT.AND P2, PT, R0.reuse, RZ, PT ;  /* 0x000000ff0000720c */ /* 0x040fe20003f44270 */
[----:B------:R-:W-:Y:S01]  /*1240*/  VIADD R0, R0, 0xffffffff ;  /* 0xffffffff00007836 */ /* 0x000fe20000000000 */
        /* <DEDUP_REMOVED lines=8> */
.L_x_23:
[----:B------:R-:W-:Y:S01]  /*12d0*/  LOP3.LUT R15, R21, 0x7fffffff, RZ, 0xc0, !PT ;  /* 0x7fffffff150f7812 */ /* 0x000fe200078ec0ff */
[----:B------:R-:W-:Y:S01]  /*12e0*/  BSSY.RECONVERGENT B1, `(.L_x_25) ;  /* 0x0000013000017945 */ /* 0x000fe20003800200 */
[----:B------:R-:W-:Y:S01]  /*12f0*/  ISETP.NE.U32.AND P0, PT, R14, RZ, PT ;  /* 0x000000ff0e00720c */ /* 0x000fe20003f05070 */
[----:B------:R-:W-:Y:S02]  /*1300*/  IMAD.MOV.U32 R21, RZ, RZ, RZ ;  /* 0x000000ffff157224 */ /* 0x000fe400078e00ff */
[----:B------:R-:W-:Y:S01]  /*1310*/  IMAD.MOV.U32 R23, RZ, RZ, RZ ;  /* 0x000000ffff177224 */ /* 0x000fe200078e00ff */
        /* <DEDUP_REMOVED lines=10> */
[--C-:B------:R-:W-:Y:S02]  /*13c0*/  @!P0 SHF.R.U64 R21, R14, R0, R15.reuse ;  /* 0x000000000e158219 */ /* 0x100fe4000000120f */
[----:B------:R-:W-:Y:S01]  /*13d0*/  @P0 IADD3 R21, P2, PT, RZ, R14, RZ ;  /* 0x0000000eff150210 */ /* 0x000fe20007f5e0ff */
[----:B------:R-:W-:Y:S01]  /*13e0*/  @P0 VIADD R14, R20, 0xffffffff ;  /* 0xffffffff140e0836 */ /* 0x000fe20000000000 */
[----:B------:R-:W-:-:S03]  /*13f0*/  @!P0 SHF.R.U32.HI R23, RZ, R0, R15 ;  /* 0x00000000ff178219 */ /* 0x000fc6000001160f */
[----:B------:R-:W-:-:S08]  /*1400*/  @P0 IMAD.U32.X R23, R14, 0x100000, R15, P2 ;  /* 0x001000000e170824 */ /* 0x000fd000010e040f */
.L_x_26:
[----:B------:R-:W-:Y:S05]  /*1410*/  BSYNC.RECONVERGENT B1 ;  /* 0x0000000000017941 */ /* 0x000fea0003800200 */
.L_x_25:
[----:B------:R-:W-:Y:S01]  /*1420*/  LOP3.LUT R15, R23, 0x80000000, R13, 0xb8, !PT ;  /* 0x80000000170f7812 */ /* 0x000fe200078eb80d */
[----:B------:R-:W-:-:S07]  /*1430*/  IMAD.MOV.U32 R14, RZ, RZ, R21 ;  /* 0x000000ffff0e7224 */ /* 0x000fce00078e0015 */
.L_x_22:
[----:B------:R-:W-:Y:S05]  /*1440*/  BSYNC.RECONVERGENT B0 ;  /* 0x0000000000007941 */ /* 0x000fea0003800200 */
.L_x_20:
[----:B------:R-:W1:Y:S01]  /*1450*/  FRND.F64.FLOOR R12, R18 ;  /* 0x00000012000c7313 */ /* 0x000e620000305800 */
[----:B------:R-:W2:Y:S01]  /*1460*/  LDCU.64 UR6, c[0x0][0x398] ;  /* 0x00007300ff0677ac */ /* 0x000ea20008000a00 */
[----:B------:R-:W-:-:S04]  /*1470*/  UIADD3 UR4, UPT, UPT, UR4, 0x1, URZ ;  /* 0x0000000104047890 */ /* 0x000fc8000fffe0ff */
[----:B------:R-:W-:Y:S01]  /*1480*/  UISETP.NE.AND UP0, UPT, UR4, 0x4, UPT ;  /* 0x000000040400788c */ /* 0x000fe2000bf05270 */
[----:B-1----:R-:W-:-:S08]  /*1490*/  DADD R12, R18, -R12 ;  /* 0x00000000120c7229 */ /* 0x002fd0000000080c */
[----:B--2---:R-:W-:-:S08]  /*14a0*/  DFMA R12, R16, UR6, R12 ;  /* 0x00000006100c7c2b */ /* 0x004fd0000800000c */
[----:B------:R-:W-:-:S06]  /*14b0*/  DFMA R20, R6, R14, R12 ;  /* 0x0000000e0614722b */ /* 0x000fcc000000000c */
[----:B------:R-:W1:Y:S02]  /*14c0*/  FRND.F64.FLOOR R12, R20 ;  /* 0x00000014000c7313 */ /* 0x000e640000305800 */
[----:B-1----:R-:W-:-:S10]  /*14d0*/  DADD R12, R20, -R12 ;  /* 0x00000000140c7229 */ /* 0x002fd4000000080c */
[----:B------:R-:W-:-:S04]  /*14e0*/  SHF.R.U64 R17, R12, 0xc, R13 ;  /* 0x0000000c0c117819 */ /* 0x000fc8000000120d */
[----:B------:R-:W-:Y:S01]  /*14f0*/  LOP3.LUT R32, R32, R17, R16, 0x96, !PT ;  /* 0x0000001120207212 */ /* 0x000fe200078e9610 */
[----:B------:R-:W-:Y:S06]  /*1500*/  BRA.U UP0, `(.L_x_27) ;  /* 0xfffffff5001c7547 */ /* 0x000fec000b83ffff */
[----:B------:R-:W1:Y:S02]  /*1510*/  LDC.64 R4, c[0x0][0x380] ;  /* 0x0000e000ff047b82 */ /* 0x000e640000000a00 */
[----:B-1----:R-:W-:-:S05]  /*1520*/  IMAD.WIDE R2, R2, 0x4, R4 ;  /* 0x0000000402027825 */ /* 0x002fca00078e0204 */
[----:B------:R-:W-:Y:S01]  /*1530*/  STG.E desc[UR8][R2.64], R32 ;  /* 0x0000002002007986 */ /* 0x000fe2000c101908 */
[----:B------:R-:W-:Y:S05]  /*1540*/  EXIT ;  /* 0x000000000000794d */ /* 0x000fea0003800000 */
        .weak           $__internal_0_$__cuda_sm20_div_rn_f64_full
        .type           $__internal_0_$__cuda_sm20_div_rn_f64_full,@function
        .size           $__internal_0_$__cuda_sm20_div_rn_f64_full,($agle_kernel$__internal_accurate_pow - $__internal_0_$__cuda_sm20_div_rn_f64_full)
$__internal_0_$__cuda_sm20_div_rn_f64_full:
[----:B------:R-:W-:Y:S01]  /*1550*/  IMAD.MOV.U32 R17, RZ, RZ, 0x3fffffe0 ;  /* 0x3fffffe0ff117424 */ /* 0x000fe200078e00ff */
[C---:B------:R-:W-:Y:S01]  /*1560*/  FSETP.GEU.AND P2, PT, |R21|.reuse, 1.469367938527859385e-39, PT ;  /* 0x001000001500780b */ /* 0x040fe20003f4e200 */
[----:B------:R-:W-:Y:S01]  /*1570*/  IMAD.MOV.U32 R16, RZ, RZ, 0x0 ;  /* 0x00000000ff107424 */ /* 0x000fe200078e00ff */
[----:B------:R-:W-:Y:S01]  /*1580*/  LOP3.LUT R28, R21, 0x7ff00000, RZ, 0xc0, !PT ;  /* 0x7ff00000151c7812 */ /* 0x000fe200078ec0ff */
[----:B------:R-:W0:Y:S01]  /*1590*/  MUFU.RCP64H R23, R17 ;  /* 0x0000001100177308 */ /* 0x000e220000001800 */
[----:B------:R-:W-:Y:S01]  /*15a0*/  IMAD.MOV.U32 R22, RZ, RZ, 0x1 ;  /* 0x00000001ff167424 */ /* 0x000fe200078e00ff */
[----:B------:R-:W-:Y:S01]  /*15b0*/  BSSY.RECONVERGENT B1, `(.L_x_28) ;  /* 0x0000045000017945 */ /* 0x000fe20003800200 */
[----:B------:R-:W-:Y:S01]  /*15c0*/  IMAD.MOV.U32 R29, RZ, RZ, 0x1ca00000 ;  /* 0x1ca00000ff1d7424 */ /* 0x000fe200078e00ff */
[----:B------:R-:W-:Y:S01]  /*15d0*/  ISETP.GE.U32.AND P0, PT, R28, 0x40e00000, PT ;  /* 0x40e000001c00780c */ /* 0x000fe20003f06070 */
[----:B------:R-:W-:Y:S02]  /*15e0*/  IMAD.MOV.U32 R31, RZ, RZ, R28 ;  /* 0x000000ffff1f7224 */ /* 0x000fe400078e001c */
[----:B------:R-:W-:Y:S01]  /*15f0*/  IMAD.MOV.U32 R30, RZ, RZ, 0x40e00000 ;  /* 0x40e00000ff1e7424 */ /* 0x000fe200078e00ff */
[----:B------:R-:W-:-:S03]  /*1600*/  SEL R29, R29, 0x63400000, !P0 ;  /* 0x634000001d1d7807 */ /* 0x000fc60004000000 */
[----:B------:R-:W-:Y:S01]  /*1610*/  VIADD R34, R30, 0xffffffff ;  /* 0xffffffff1e227836 */ /* 0x000fe20000000000 */
[----:B------:R-:W-:-:S04]  /*1620*/  @!P2 LOP3.LUT R24, R29, 0x80000000, R21, 0xf8, !PT ;  /* 0x800000001d18a812 */ /* 0x000fc800078ef815 */
[----:B------:R-:W-:Y:S01]  /*1630*/  @!P2 LOP3.LUT R25, R24, 0x100000, RZ, 0xfc, !PT ;  /* 0x001000001819a812 */ /* 0x000fe200078efcff */
[----:B0-----:R-:W-:Y:S01]  /*1640*/  DFMA R18, R22, -R16, 1 ;  /* 0x3ff000001612742b */ /* 0x001fe20000000810 */
[----:B------:R-:W-:-:S07]  /*1650*/  @!P2 IMAD.MOV.U32 R24, RZ, RZ, RZ ;  /* 0x000000ffff18a224 */ /* 0x000fce00078e00ff */
[----:B------:R-:W-:-:S08]  /*1660*/  DFMA R18, R18, R18, R18 ;  /* 0x000000121212722b */ /* 0x000fd00000000012 */
[----:B------:R-:W-:Y:S01]  /*1670*/  DFMA R22, R22, R18, R22 ;  /* 0x000000121616722b */ /* 0x000fe20000000016 */
[----:B------:R-:W-:Y:S01]  /*1680*/  LOP3.LUT R19, R29, 0x800fffff, R21, 0xf8, !PT ;  /* 0x800fffff1d137812 */ /* 0x000fe200078ef815 */
[----:B------:R-:W-:-:S06]  /*1690*/  IMAD.MOV.U32 R18, RZ, RZ, R20 ;  /* 0x000000ffff127224 */ /* 0x000fcc00078e0014 */
[----:B------:R-:W-:Y:S02]  /*16a0*/  DFMA R26, R22, -R16, 1 ;  /* 0x3ff00000161a742b */ /* 0x000fe40000000810 */
[----:B------:R-:W-:-:S06]  /*16b0*/  @!P2 DFMA R18, R18, 2, -R24 ;  /* 0x400000001212a82b */ /* 0x000fcc0000000818 */
[----:B------:R-:W-:-:S04]  /*16c0*/  DFMA R26, R22, R26, R22 ;  /* 0x0000001a161a722b */ /* 0x000fc80000000016 */
[----:B------:R-:W-:-:S04]  /*16d0*/  @!P2 LOP3.LUT R31, R19, 0x7ff00000, RZ, 0xc0, !PT ;  /* 0x7ff00000131fa812 */ /* 0x000fc800078ec0ff */
[----:B------:R-:W-:Y:S01]  /*16e0*/  DMUL R22, R26, R18 ;  /* 0x000000121a167228 */ /* 0x000fe20000000000 */
[----:B------:R-:W-:-:S05]  /*16f0*/  VIADD R24, R31, 0xffffffff ;  /* 0xffffffff1f187836 */ /* 0x000fca0000000000 */
[----:B------:R-:W-:Y:S02]  /*1700*/  ISETP.GT.U32.AND P0, PT, R24, 0x7feffffe, PT ;  /* 0x7feffffe1800780c */ /* 0x000fe40003f04070 */
[----:B------:R-:W-:Y:S02]  /*1710*/  DFMA R24, R22, -R16, R18 ;  /* 0x800000101618722b */ /* 0x000fe40000000012 */
[----:B------:R-:W-:-:S06]  /*1720*/  ISETP.GT.U32.OR P0, PT, R34, 0x7feffffe, P0 ;  /* 0x7feffffe2200780c */ /* 0x000fcc0000704470 */
[----:B------:R-:W-:-:S07]  /*1730*/  DFMA R24, R26, R24, R22 ;  /* 0x000000181a18722b */ /* 0x000fce0000000016 */
[----:B------:R-:W-:Y:S05]  /*1740*/  @P0 BRA `(.L_x_29) ;  /* 0x0000000000680947 */ /* 0x000fea0003800000 */
[----:B------:R-:W-:Y:S02]  /*1750*/  IMAD.MOV.U32 R21, RZ, RZ, 0x40e00000 ;  /* 0x40e00000ff157424 */ /* 0x000fe400078e00ff */
[----:B------:R-:W-:-:S03]  /*1760*/  IMAD.MOV.U32 R20, RZ, RZ, RZ ;  /* 0x000000ffff147224 */ /* 0x000fc600078e00ff */
[----:B------:R-:W-:-:S04]  /*1770*/  VIADDMNMX R28, R28, -R21, 0xb9600000, !PT ;  /* 0xb96000001c1c7446 */ /* 0x000fc80007800915 */
[----:B------:R-:W-:-:S05]  /*1780*/  VIMNMX R28, PT, PT, R28, 0x46a00000, PT ;  /* 0x46a000001c1c7848 */ /* 0x000fca0003fe0100 */
[----:B------:R-:W-:-:S04]  /*1790*/  IMAD.IADD R29, R28, 0x1, -R29 ;  /* 0x000000011c1d7824 */ /* 0x000fc800078e0a1d */
[----:B------:R-:W-:-:S06]  /*17a0*/  VIADD R21, R29, 0x7fe00000 ;  /* 0x7fe000001d157836 */ /* 0x000fcc0000000000 */
[----:B------:R-:W-:-:S10]  /*17b0*/  DMUL R22, R24, R20 ;  /* 0x0000001418167228 */ /* 0x000fd40000000000 */
[----:B------:R-:W-:-:S13]  /*17c0*/  FSETP.GTU.AND P0, PT, |R23|, 1.469367938527859385e-39, PT ;  /* 0x001000001700780b */ /* 0x000fda0003f0c200 */
[----:B------:R-:W-:Y:S05]  /*17d0*/  @P0 BRA `(.L_x_30) ;  /* 0x0000000000880947 */ /* 0x000fea0003800000 */
[----:B------:R-:W-:Y:S01]  /*17e0*/  DFMA R16, R24, -R16, R18 ;  /* 0x800000101810722b */ /* 0x000fe20000000012 */
[----:B------:R-:W-:-:S09]  /*17f0*/  IMAD.MOV.U32 R20, RZ, RZ, RZ ;  /* 0x000000ffff147224 */ /* 0x000fd200078e00ff */
[C---:B------:R-:W-:Y:S02]  /*1800*/  FSETP.NEU.AND P0, PT, R17.reuse, RZ, PT ;  /* 0x000000ff1100720b */ /* 0x040fe40003f0d000 */
[----:B------:R-:W-:-:S04]  /*1810*/  LOP3.LUT R16, R17, 0x40efffe0, RZ, 0x3c, !PT ;  /* 0x40efffe011107812 */ /* 0x000fc800078e3cff */
[----:B------:R-:W-:-:S04]  /*1820*/  LOP3.LUT R19, R16, 0x80000000, RZ, 0xc0, !PT ;  /* 0x8000000010137812 */ /* 0x000fc800078ec0ff */
[----:B------:R-:W-:-:S03]  /*1830*/  LOP3.LUT R21, R19, R21, RZ, 0xfc, !PT ;  /* 0x0000001513157212 */ /* 0x000fc600078efcff */
[----:B------:R-:W-:Y:S05]  /*1840*/  @!P0 BRA `(.L_x_30) ;  /* 0x00000000006c8947 */ /* 0x000fea0003800000 */
[----:B------:R-:W-:Y:S01]  /*1850*/  IMAD.MOV R17, RZ, RZ, -R29 ;  /* 0x000000ffff117224 */ /* 0x000fe200078e0a1d */
[----:B------:R-:W-:Y:S01]  /*1860*/  DMUL.RP R20, R24, R20 ;  /* 0x0000001418147228 */ /* 0x000fe20000008000 */
[----:B------:R-:W-:Y:S01]  /*1870*/  IMAD.MOV.U32 R16, RZ, RZ, RZ ;  /* 0x000000ffff107224 */ /* 0x000fe200078e00ff */
[----:B------:R-:W-:-:S05]  /*1880*/  IADD3 R29, PT, PT, -R29, -0x43300000, RZ ;  /* 0xbcd000001d1d7810 */ /* 0x000fca0007ffe1ff */
[----:B------:R-:W-:-:S03]  /*1890*/  DFMA R16, R22, -R16, R24 ;  /* 0x800000101610722b */ /* 0x000fc60000000018 */
[----:B------:R-:W-:-:S07]  /*18a0*/  LOP3.LUT R19, R21, R19, RZ, 0x3c, !PT ;  /* 0x0000001315137212 */ /* 0x000fce00078e3cff */
[----:B------:R-:W-:-:S04]  /*18b0*/  FSETP.NEU.AND P0, PT, |R17|, R29, PT ;  /* 0x0000001d1100720b */ /* 0x000fc80003f0d200 */
[----:B------:R-:W-:Y:S02]  /*18c0*/  FSEL R22, R20, R22, !P0 ;  /* 0x0000001614167208 */ /* 0x000fe40004000000 */
[----:B------:R-:W-:Y:S01]  /*18d0*/  FSEL R23, R19, R23, !P0 ;  /* 0x0000001713177208 */ /* 0x000fe20004000000 */
[----:B------:R-:W-:Y:S06]  /*18e0*/  BRA `(.L_x_30) ;  /* 0x0000000000447947 */ /* 0x000fec0003800000 */
.L_x_29:
[----:B------:R-:W-:-:S14]  /*18f0*/  DSETP.NAN.AND P0, PT, R20, R20, PT ;  /* 0x000000141400722a */ /* 0x000fdc0003f08000 */
[----:B------:R-:W-:Y:S05]  /*1900*/  @P0 BRA `(.L_x_31) ;  /* 0x0000000000340947 */ /* 0x000fea0003800000 */
[----:B------:R-:W-:Y:S01]  /*1910*/  ISETP.NE.AND P0, PT, R31, R30, PT ;  /* 0x0000001e1f00720c */ /* 0x000fe20003f05270 */
[----:B------:R-:W-:Y:S02]  /*1920*/  IMAD.MOV.U32 R22, RZ, RZ, 0x0 ;  /* 0x00000000ff167424 */ /* 0x000fe400078e00ff */
[----:B------:R-:W-:-:S10]  /*1930*/  IMAD.MOV.U32 R23, RZ, RZ, -0x80000 ;  /* 0xfff80000ff177424 */ /* 0x000fd400078e00ff */
[----:B------:R-:W-:Y:S05]  /*1940*/  @!P0 BRA `(.L_x_30) ;  /* 0x00000000002c8947 */ /* 0x000fea0003800000 */
[----:B------:R-:W-:Y:S02]  /*1950*/  ISETP.NE.AND P0, PT, R31, 0x7ff00000, PT ;  /* 0x7ff000001f00780c */ /* 0x000fe40003f05270 */
[----:B------:R-:W-:Y:S02]  /*1960*/  LOP3.LUT R20, R21, 0x40efffe0, RZ, 0x3c, !PT ;  /* 0x40efffe015147812 */ /* 0x000fe400078e3cff */
[----:B------:R-:W-:Y:S02]  /*1970*/  ISETP.EQ.OR P0, PT, R30, RZ, !P0 ;  /* 0x000000ff1e00720c */ /* 0x000fe40004702670 */
[----:B------:R-:W-:-:S11]  /*1980*/  LOP3.LUT R23, R20, 0x80000000, RZ, 0xc0, !PT ;  /* 0x8000000014177812 */ /* 0x000fd600078ec0ff */
[----:B------:R-:W-:Y:S01]  /*1990*/  @P0 LOP3.LUT R16, R23, 0x7ff00000, RZ, 0xfc, !PT ;  /* 0x7ff0000017100812 */ /* 0x000fe200078efcff */
[----:B------:R-:W-:Y:S02]  /*19a0*/  @!P0 IMAD.MOV.U32 R22, RZ, RZ, RZ ;  /* 0x000000ffff168224 */ /* 0x000fe400078e00ff */
[----:B------:R-:W-:Y:S02]  /*19b0*/  @P0 IMAD.MOV.U32 R22, RZ, RZ, RZ ;  /* 0x000000ffff160224 */ /* 0x000fe400078e00ff */
[----:B------:R-:W-:Y:S01]  /*19c0*/  @P0 IMAD.MOV.U32 R23, RZ, RZ, R16 ;  /* 0x000000ffff170224 */ /* 0x000fe200078e0010 */
[----:B------:R-:W-:Y:S06]  /*19d0*/  BRA `(.L_x_30) ;  /* 0x0000000000087947 */ /* 0x000fec0003800000 */
.L_x_31:
[----:B------:R-:W-:Y:S01]  /*19e0*/  LOP3.LUT R23, R21, 0x80000, RZ, 0xfc, !PT ;  /* 0x0008000015177812 */ /* 0x000fe200078efcff */
[----:B------:R-:W-:-:S07]  /*19f0*/  IMAD.MOV.U32 R22, RZ, RZ, R20 ;  /* 0x000000ffff167224 */ /* 0x000fce00078e0014 */
.L_x_30:
[----:B------:R-:W-:Y:S05]  /*1a00*/  BSYNC.RECONVERGENT B1 ;  /* 0x0000000000017941 */ /* 0x000fea0003800200 */
.L_x_28:
[----:B------:R-:W-:Y:S02]  /*1a10*/  IMAD.MOV.U32 R16, RZ, RZ, R0 ;  /* 0x000000ffff107224 */ /* 0x000fe400078e0000 */
[----:B------:R-:W-:-:S04]  /*1a20*/  IMAD.MOV.U32 R17, RZ, RZ, 0x0 ;  /* 0x00000000ff117424 */ /* 0x000fc800078e00ff */
[----:B------:R-:W-:Y:S05]  /*1a30*/  RET.REL.NODEC R16 `(agle_kernel) ;  /* 0xffffffe410707950 */ /* 0x000fea0003c3ffff */
        .type           $agle_kernel$__internal_accurate_pow,@function
        .size           $agle_kernel$__internal_accurate_pow,(.L_x_35 - $agle_kernel$__internal_accurate_pow)
$agle_kernel$__internal_accurate_pow:
[----:B------:R-:W-:Y:S01]  /*1a40*/  ISETP.GT.U32.AND P0, PT, R37, 0xfffff, PT ;  /* 0x000fffff2500780c */ /* 0x000fe20003f04070 */
[----:B------:R-:W-:Y:S01]  /*1a50*/  IMAD.MOV.U32 R16, RZ, RZ, R37 ;  /* 0x000000ffff107224 */ /* 0x000fe200078e0025 */
[----:B------:R-:W-:Y:S01]  /*1a60*/  UMOV UR10, 0x7d2cafe2 ;  /* 0x7d2cafe2000a7882 */ /* 0x000fe20000000000 */
[----:B------:R-:W-:Y:S01]  /*1a70*/  IMAD.MOV.U32 R18, RZ, RZ, R36 ;  /* 0x000000ffff127224 */ /* 0x000fe200078e0024 */
[----:B------:R-:W-:Y:S01]  /*1a80*/  UMOV UR11, 0x3eb0f5ff ;  /* 0x3eb0f5ff000b7882 */ /* 0x000fe20000000000 */
[----:B------:R-:W-:Y:S01]  /*1a90*/  IMAD.MOV.U32 R20, RZ, RZ, 0x41ad3b5a ;  /* 0x41ad3b5aff147424 */ /* 0x000fe200078e00ff */
[----:B------:R-:W-:Y:S01]  /*1aa0*/  UMOV UR12, 0xfefa39ef ;  /* 0xfefa39ef000c7882 */ /* 0x000fe20000000000 */
[----:B------:R-:W-:Y:S01]  /*1ab0*/  IMAD.MOV.U32 R21, RZ, RZ, 0x3ed0f5d2 ;  /* 0x3ed0f5d2ff157424 */ /* 0x000fe200078e00ff */
[----:B------:R-:W-:-:S05]  /*1ac0*/  UMOV UR13, 0x3fe62e42 ;  /* 0x3fe62e42000d7882 */ /* 0x000fca0000000000 */
[----:B------:R-:W-:Y:S01]  /*1ad0*/  @!P0 DMUL R26, R36, 1.80143985094819840000e+16 ;  /* 0x43500000241a8828 */ /* 0x000fe20000000000 */
[----:B------:R-:W-:-:S09]  /*1ae0*/  SHF.R.U32.HI R36, RZ, 0x14, R37 ;  /* 0x00000014ff247819 */ /* 0x000fd20000011625 */
[----:B------:R-:W-:Y:S01]  /*1af0*/  @!P0 IMAD.MOV.U32 R16, RZ, RZ, R27 ;  /* 0x000000ffff108224 */ /* 0x000fe200078e001b */
[----:B------:R-:W-:Y:S01]  /*1b00*/  @!P0 LEA.HI R36, R27, 0xffffffca, RZ, 0xc ;  /* 0xffffffca1b248811 */ /* 0x000fe200078f60ff */
[----:B------:R-:W-:-:S03]  /*1b10*/  @!P0 IMAD.MOV.U32 R18, RZ, RZ, R26 ;  /* 0x000000ffff128224 */ /* 0x000fc600078e001a */
[----:B------:R-:W-:-:S04]  /*1b20*/  LOP3.LUT R16, R16, 0x800fffff, RZ, 0xc0, !PT ;  /* 0x800fffff10107812 */ /* 0x000fc800078ec0ff */
[----:B------:R-:W-:Y:S01]  /*1b30*/  LOP3.LUT R19, R16, 0x3ff00000, RZ, 0xfc, !PT ;  /* 0x3ff0000010137812 */ /* 0x000fe200078efcff */
[----:B------:R-:W-:-:S03]  /*1b40*/  IMAD.MOV.U32 R16, RZ, RZ, RZ ;  /* 0x000000ffff107224 */ /* 0x000fc600078e00ff */
[----:B------:R-:W-:-:S13]  /*1b50*/  ISETP.GE.U32.AND P2, PT, R19, 0x3ff6a09f, PT ;  /* 0x3ff6a09f1300780c */ /* 0x000fda0003f46070 */
[----:B------:R-:W-:-:S04]  /*1b60*/  @P2 VIADD R17, R19, 0xfff00000 ;  /* 0xfff0000013112836 */ /* 0x000fc80000000000 */
[----:B------:R-:W-:-:S06]  /*1b70*/  @P2 IMAD.MOV.U32 R19, RZ, RZ, R17 ;  /* 0x000000ffff132224 */ /* 0x000fcc00078e0011 */
[C---:B------:R-:W-:Y:S02]  /*1b80*/  DADD R24, R18.reuse, 1 ;  /* 0x3ff0000012187429 */ /* 0x040fe40000000000 */
[----:B------:R-:W-:-:S04]  /*1b90*/  DADD R18, R18, -1 ;  /* 0xbff0000012127429 */ /* 0x000fc80000000000 */
[----:B------:R-:W0:Y:S02]  /*1ba0*/  MUFU.RCP64H R17, R25 ;  /* 0x0000001900117308 */ /* 0x000e240000001800 */
[----:B0-----:R-:W-:-:S08]  /*1bb0*/  DFMA R22, -R24, R16, 1 ;  /* 0x3ff000001816742b */ /* 0x001fd00000000110 */
[----:B------:R-:W-:-:S08]  /*1bc0*/  DFMA R22, R22, R22, R22 ;  /* 0x000000161616722b */ /* 0x000fd00000000016 */
[----:B------:R-:W-:-:S08]  /*1bd0*/  DFMA R22, R16, R22, R16 ;  /* 0x000000161016722b */ /* 0x000fd00000000010 */
[----:B------:R-:W-:-:S08]  /*1be0*/  DMUL R16, R18, R22 ;  /* 0x0000001612107228 */ /* 0x000fd00000000000 */
[----:B------:R-:W-:-:S08]  /*1bf0*/  DFMA R16, R18, R22, R16 ;  /* 0x000000161210722b */ /* 0x000fd00000000010 */
[----:B------:R-:W-:-:S08]  /*1c00*/  DMUL R28, R16, R16 ;  /* 0x00000010101c7228 */ /* 0x000fd00000000000 */
[----:B------:R-:W-:Y:S01]  /*1c10*/  DFMA R20, R28, UR10, R20 ;  /* 0x0000000a1c147c2b */ /* 0x000fe20008000014 */
[----:B------:R-:W-:Y:S01]  /*1c20*/  UMOV UR10, 0x75488a3f ;  /* 0x75488a3f000a7882 */ /* 0x000fe20000000000 */
[----:B------:R-:W-:-:S06]  /*1c30*/  UMOV UR11, 0x3ef3b20a ;  /* 0x3ef3b20a000b7882 */ /* 0x000fcc0000000000 */
[----:B------:R-:W-:Y:S01]  /*1c40*/  DFMA R24, R28, R20, UR10 ;  /* 0x0000000a1c187e2b */ /* 0x000fe20008000014 */
[----:B------:R-:W-:Y:S01]  /*1c50*/  UMOV UR10, 0xe4faecd5 ;  /* 0xe4faecd5000a7882 */ /* 0x000fe20000000000 */
[----:B------:R-:W-:Y:S01]  /*1c60*/  UMOV UR11, 0x3f1745cd ;  /* 0x3f1745cd000b7882 */ /* 0x000fe20000000000 */
[----:B------:R-:W-:-:S05]  /*1c70*/  DADD R20, R18, -R16 ;  /* 0x0000000012147229 */ /* 0x000fca0000000810 */
[----:B------:R-:W-:Y:S01]  /*1c80*/  DFMA R24, R28, R24, UR10 ;  /* 0x0000000a1c187e2b */ /* 0x000fe20008000018 */
[----:B------:R-:W-:Y:S01]  /*1c90*/  UMOV UR10, 0x258a578b ;  /* 0x258a578b000a7882 */ /* 0x000fe20000000000 */
[----:B------:R-:W-:Y:S01]  /*1ca0*/  UMOV UR11, 0x3f3c71c7 ;  /* 0x3f3c71c7000b7882 */ /* 0x000fe20000000000 */
[----:B------:R-:W-:-:S05]  /*1cb0*/  DADD R20, R20, R20 ;  /* 0x0000000014147229 */ /* 0x000fca0000000014 */
[----:B------:R-:W-:Y:S01]  /*1cc0*/  DFMA R24, R28, R24, UR10 ;  /* 0x0000000a1c187e2b */ /* 0x000fe20008000018 */
[----:B------:R-:W-:Y:S01]  /*1cd0*/  UMOV UR10, 0x9242b910 ;  /* 0x9242b910000a7882 */ /* 0x000fe20000000000 */
[----:B------:R-:W-:Y:S01]  /*1ce0*/  UMOV UR11, 0x3f624924 ;  /* 0x3f624924000b7882 */ /* 0x000fe20000000000 */
[----:B------:R-:W-:-:S05]  /*1cf0*/  DFMA R20, R18, -R16, R20 ;  /* 0x800000101214722b */ /* 0x000fca0000000014 */
[----:B------:R-:W-:Y:S01]  /*1d00*/  DFMA R24, R28, R24, UR10 ;  /* 0x0000000a1c187e2b */ /* 0x000fe20008000018 */
[----:B------:R-:W-:Y:S01]  /*1d10*/  UMOV UR10, 0x99999dfb ;  /* 0x99999dfb000a7882 */ /* 0x000fe20000000000 */
[----:B------:R-:W-:Y:S01]  /*1d20*/  UMOV UR11, 0x3f899999 ;  /* 0x3f899999000b7882 */ /* 0x000fe20000000000 */
[----:B------:R-:W-:-:S05]  /*1d30*/  DMUL R20, R22, R20 ;  /* 0x0000001416147228 */ /* 0x000fca0000000000 */
[----:B------:R-:W-:Y:S01]  /*1d40*/  DFMA R24, R28, R24, UR10 ;  /* 0x0000000a1c187e2b */ /* 0x000fe20008000018 */
[----:B------:R-:W-:Y:S01]  /*1d50*/  UMOV UR10, 0x55555555 ;  /* 0x55555555000a7882 */ /* 0x000fe20000000000 */
[----:B------:R-:W-:-:S03]  /*1d60*/  UMOV UR11, 0x3fb55555 ;  /* 0x3fb55555000b7882 */ /* 0x000fc60000000000 */
[----:B------:R-:W-:Y:S02]  /*1d70*/  VIADD R27, R21, 0x100000 ;  /* 0x00100000151b7836 */ /* 0x000fe40000000000 */
[----:B------:R-:W-:Y:S01]  /*1d80*/  IMAD.MOV.U32 R26, RZ, RZ, R20 ;  /* 0x000000ffff1a7224 */ /* 0x000fe200078e0014 */
[----:B------:R-:W-:-:S08]  /*1d90*/  DFMA R18, R28, R24, UR10 ;  /* 0x0000000a1c127e2b */ /* 0x000fd00008000018 */
[----:B------:R-:W-:Y:S01]  /*1da0*/  DADD R22, -R18, UR10 ;  /* 0x0000000a12167e29 */ /* 0x000fe20008000100 */
[----:B------:R-:W-:Y:S01]  /*1db0*/  UMOV UR10, 0xb9e7b0 ;  /* 0x00b9e7b0000a7882 */ /* 0x000fe20000000000 */
[----:B------:R-:W-:-:S06]  /*1dc0*/  UMOV UR11, 0x3c46a4cb ;  /* 0x3c46a4cb000b7882 */ /* 0x000fcc0000000000 */
[----:B------:R-:W-:Y:S02]  /*1dd0*/  DFMA R22, R28, R24, R22 ;  /* 0x000000181c16722b */ /* 0x000fe40000000016 */
[----:B------:R-:W-:-:S06]  /*1de0*/  DMUL R24, R16, R16 ;  /* 0x0000001010187228 */ /* 0x000fcc0000000000 */
[----:B------:R-:W-:Y:S01]  /*1df0*/  DADD R22, R22, -UR10 ;  /* 0x8000000a16167e29 */ /* 0x000fe20008000000 */
[----:B------:R-:W-:Y:S01]  /*1e00*/  UMOV UR10, 0x80000000 ;  /* 0x80000000000a7882 */ /* 0x000fe20000000000 */
[----:B------:R-:W-:Y:S01]  /*1e10*/  DFMA R28, R16, R16, -R24 ;  /* 0x00000010101c722b */ /* 0x000fe20000000818 */
[----:B------:R-:W-:-:S07]  /*1e20*/  UMOV UR11, 0x43300000 ;  /* 0x43300000000b7882 */ /* 0x000fce0000000000 */
[C---:B------:R-:W-:Y:S02]  /*1e30*/  DFMA R26, R16.reuse, R26, R28 ;  /* 0x0000001a101a722b */ /* 0x040fe4000000001c */
[----:B------:R-:W-:-:S08]  /*1e40*/  DMUL R28, R16, R24 ;  /* 0x00000018101c7228 */ /* 0x000fd00000000000 */
[----:B------:R-:W-:-:S08]  /*1e50*/  DFMA R30, R16, R24, -R28 ;  /* 0x00000018101e722b */ /* 0x000fd0000000081c */
[----:B------:R-:W-:Y:S02]  /*1e60*/  DFMA R30, R20, R24, R30 ;  /* 0x00000018141e722b */ /* 0x000fe4000000001e */
[----:B------:R-:W-:-:S06]  /*1e70*/  DADD R24, R18, R22 ;  /* 0x0000000012187229 */ /* 0x000fcc0000000016 */
[----:B------:R-:W-:Y:S02]  /*1e80*/  DFMA R26, R16, R26, R30 ;  /* 0x0000001a101a722b */ /* 0x000fe4000000001e */
[----:B------:R-:W-:-:S08]  /*1e90*/  DADD R30, R18, -R24 ;  /* 0x00000000121e7229 */ /* 0x000fd00000000818 */
[----:B------:R-:W-:Y:S02]  /*1ea0*/  DADD R30, R22, R30 ;  /* 0x00000000161e7229 */ /* 0x000fe4000000001e */
[----:B------:R-:W-:-:S08]  /*1eb0*/  DMUL R22, R24, R28 ;  /* 0x0000001c18167228 */ /* 0x000fd00000000000 */
[----:B------:R-:W-:-:S08]  /*1ec0*/  DFMA R18, R24, R28, -R22 ;  /* 0x0000001c1812722b */ /* 0x000fd00000000816 */
[----:B------:R-:W-:-:S08]  /*1ed0*/  DFMA R18, R24, R26, R18 ;  /* 0x0000001a1812722b */ /* 0x000fd00000000012 */
[----:B------:R-:W-:-:S08]  /*1ee0*/  DFMA R30, R30, R28, R18 ;  /* 0x0000001c1e1e722b */ /* 0x000fd00000000012 */
[----:B------:R-:W-:-:S08]  /*1ef0*/  DADD R24, R22, R30 ;  /* 0x0000000016187229 */ /* 0x000fd0000000001e */
[--C-:B------:R-:W-:Y:S02]  /*1f00*/  DADD R18, R16, R24.reuse ;  /* 0x0000000010127229 */ /* 0x100fe40000000018 */
[----:B------:R-:W-:-:S06]  /*1f10*/  DADD R22, R22, -R24 ;  /* 0x0000000016167229 */ /* 0x000fcc0000000818 */
[----:B------:R-:W-:Y:S02]  /*1f20*/  DADD R16, R16, -R18 ;  /* 0x0000000010107229 */ /* 0x000fe40000000812 */
[----:B------:R-:W-:-:S06]  /*1f30*/  DADD R22, R30, R22 ;  /* 0x000000001e167229 */ /* 0x000fcc0000000016 */
[----:B------:R-:W-:-:S08]  /*1f40*/  DADD R16, R24, R16 ;  /* 0x0000000018107229 */ /* 0x000fd00000000010 */
[----:B------:R-:W-:Y:S01]  /*1f50*/  DADD R16, R22, R16 ;  /* 0x0000000016107229 */ /* 0x000fe20000000010 */
[C---:B------:R-:W-:Y:S02]  /*1f60*/  VIADD R22, R36.reuse, 0xfffffc01 ;  /* 0xfffffc0124167836 */ /* 0x040fe40000000000 */
[----:B------:R-:W-:-:S05]  /*1f70*/  @P2 VIADD R22, R36, 0xfffffc02 ;  /* 0xfffffc0224162836 */ /* 0x000fca0000000000 */
[----:B------:R-:W-:Y:S01]  /*1f80*/  DADD R24, R20, R16 ;  /* 0x0000000014187229 */ /* 0x000fe20000000010 */
[----:B------:R-:W-:Y:S01]  /*1f90*/  LOP3.LUT R20, R22, 0x80000000, RZ, 0x3c, !PT ;  /* 0x8000000016147812 */ /* 0x000fe200078e3cff */
[----:B------:R-:W-:-:S06]  /*1fa0*/  IMAD.MOV.U32 R21, RZ, RZ, 0x43300000 ;  /* 0x43300000ff157424 */ /* 0x000fcc00078e00ff */
[----:B------:R-:W-:Y:S02]  /*1fb0*/  DADD R16, R18, R24 ;  /* 0x0000000012107229 */ /* 0x000fe40000000018 */
[----:B------:R-:W-:Y:S01]  /*1fc0*/  DADD R20, R20, -UR10 ;  /* 0x8000000a14147e29 */ /* 0x000fe20008000000 */
[----:B------:R-:W-:Y:S01]  /*1fd0*/  UMOV UR10, 0xfefa39ef ;  /* 0xfefa39ef000a7882 */ /* 0x000fe20000000000 */
[----:B------:R-:W-:-:S04]  /*1fe0*/  UMOV UR11, 0x3fe62e42 ;  /* 0x3fe62e42000b7882 */ /* 0x000fc80000000000 */
[--C-:B------:R-:W-:Y:S02]  /*1ff0*/  DADD R26, R18, -R16.reuse ;  /* 0x00000000121a7229 */ /* 0x100fe40000000810 */
[----:B------:R-:W-:Y:S01]  /*2000*/  DFMA R22, R20, UR10, R16 ;  /* 0x0000000a14167c2b */ /* 0x000fe20008000010 */
[----:B------:R-:W0:Y:S05]  /*2010*/  LDCU.64 UR10, c[0x0][0x390] ;  /* 0x00007200ff0a77ac */ /* 0x000e2a0008000a00 */
[----:B------:R-:W-:Y:S02]  /*2020*/  DADD R26, R24, R26 ;  /* 0x00000000181a7229 */ /* 0x000fe4000000001a */
[----:B------:R-:W-:-:S08]  /*2030*/  DFMA R18, R20, -UR12, R22 ;  /* 0x8000000c14127c2b */ /* 0x000fd00008000016 */
[----:B------:R-:W-:Y:S02]  /*2040*/  DADD R18, -R16, R18 ;  /* 0x0000000010127229 */ /* 0x000fe40000000112 */
[----:B0-----:R-:W-:Y:S01]  /*2050*/  DADD R24, -RZ, -UR10 ;  /* 0x8000000aff187e29 */ /* 0x001fe20008000100 */
[----:B------:R-:W-:Y:S01]  /*2060*/  UMOV UR10, 0x3b39803f ;  /* 0x3b39803f000a7882 */ /* 0x000fe20000000000 */
[----:B------:R-:W-:-:S04]  /*2070*/  UMOV UR11, 0x3c7abc9e ;  /* 0x3c7abc9e000b7882 */ /* 0x000fc80000000000 */
[----:B------:R-:W-:-:S04]  /*2080*/  DADD R18, R26, -R18 ;  /* 0x000000001a127229 */ /* 0x000fc80000000812 */
[----:B------:R-:W-:-:S04]  /*2090*/  IMAD.SHL.U32 R16, R25, 0x2, RZ ;  /* 0x0000000219107824 */ /* 0x000fc800078e00ff */
[----:B------:R-:W-:Y:S01]  /*20a0*/  DFMA R20, R20, UR10, R18 ;  /* 0x0000000a14147c2b */ /* 0x000fe20008000012 */
[----:B------:R-:W-:Y:S02]  /*20b0*/  LOP3.LUT R19, R25, 0xff0fffff, RZ, 0xc0, !PT ;  /* 0xff0fffff19137812 */ /* 0x000fe400078ec0ff */
[----:B------:R-:W-:-:S05]  /*20c0*/  ISETP.GT.U32.AND P0, PT, R16, -0x2000001, PT ;  /* 0xfdffffff1000780c */ /* 0x000fca0003f04070 */
[----:B------:R-:W-:Y:S01]  /*20d0*/  DADD R16, R22, R20 ;  /* 0x0000000016107229 */ /* 0x000fe20000000014 */
[----:B------:R-:W-:-:S07]  /*20e0*/  SEL R25, R19, R25, P0 ;  /* 0x0000001913197207 */ /* 0x000fce0000000000 */
[----:B------:R-:W-:Y:S02]  /*20f0*/  DADD R18, R22, -R16 ;  /* 0x0000000016127229 */ /* 0x000fe40000000810 */
[----:B------:R-:W-:-:S06]  /*2100*/  DMUL R26, R16, R24 ;  /* 0x00000018101a7228 */ /* 0x000fcc0000000000 */
[----:B------:R-:W-:Y:S02]  /*2110*/  DADD R18, R20, R18 ;  /* 0x0000000014127229 */ /* 0x000fe40000000012 */
[----:B------:R-:W-:-:S08]  /*2120*/  DFMA R16, R16, R24, -R26 ;  /* 0x000000181010722b */ /* 0x000fd0000000081a */
[----:B------:R-:W-:Y:S01]  /*2130*/  DFMA R24, R18, R24, R16 ;  /* 0x000000181218722b */ /* 0x000fe20000000010 */
[----:B------:R-:W-:Y:S02]  /*2140*/  IMAD.MOV.U32 R16, RZ, RZ, 0x652b82fe ;  /* 0x652b82feff107424 */ /* 0x000fe400078e00ff */
[----:B------:R-:W-:-:S05]  /*2150*/  IMAD.MOV.U32 R17, RZ, RZ, 0x3ff71547 ;  /* 0x3ff71547ff117424 */ /* 0x000fca00078e00ff */
[----:B------:R-:W-:-:S08]  /*2160*/  DADD R18, R26, R24 ;  /* 0x000000001a127229 */ /* 0x000fd00000000018 */
[----:B------:R-:W-:Y:S02]  /*2170*/  DFMA R16, R18, R16, 6.75539944105574400000e+15 ;  /* 0x433800001210742b */ /* 0x000fe40000000010 */
[----:B------:R-:W-:Y:S01]  /*2180*/  FSETP.GEU.AND P0, PT, |R19|, 4.1917929649353027344, PT ;  /* 0x4086232b1300780b */ /* 0x000fe20003f0e200 */
[----:B------:R-:W-:-:S05]  /*2190*/  DADD R26, R26, -R18 ;  /* 0x000000001a1a7229 */ /* 0x000fca0000000812 */
[----:B------:R-:W-:-:S03]  /*21a0*/  DADD R22, R16, -6.75539944105574400000e+15 ;  /* 0xc338000010167429 */ /* 0x000fc60000000000 */
[----:B------:R-:W-:-:S05]  /*21b0*/  DADD R24, R24, R26 ;  /* 0x0000000018187229 */ /* 0x000fca000000001a */
[----:B------:R-:W-:-:S08]  /*21c0*/  DFMA R20, R22, -UR12, R18 ;  /* 0x8000000c16147c2b */ /* 0x000fd00008000012 */
[----:B------:R-:W-:Y:S01]  /*21d0*/  DFMA R20, R22, -UR10, R20 ;  /* 0x8000000a16147c2b */ /* 0x000fe20008000014 */
[----:B------:R-:W-:Y:S01]  /*21e0*/  UMOV UR10, 0x69ce2bdf ;  /* 0x69ce2bdf000a7882 */ /* 0x000fe20000000000 */
[----:B------:R-:W-:Y:S01]  /*21f0*/  IMAD.MOV.U32 R22, RZ, RZ, -0x35dec16 ;  /* 0xfca213eaff167424 */ /* 0x000fe200078e00ff */
[----:B------:R-:W-:Y:S01]  /*2200*/  UMOV UR11, 0x3e5ade15 ;  /* 0x3e5ade15000b7882 */ /* 0x000fe20000000000 */
[----:B------:R-:W-:-:S06]  /*2210*/  IMAD.MOV.U32 R23, RZ, RZ, 0x3e928af3 ;  /* 0x3e928af3ff177424 */ /* 0x000fcc00078e00ff */
[----:B------:R-:W-:Y:S01]  /*2220*/  DFMA R22, R20, UR10, R22 ;  /* 0x0000000a14167c2b */ /* 0x000fe20008000016 */
[----:B------:R-:W-:Y:S01]  /*2230*/  UMOV UR10, 0x62401315 ;  /* 0x62401315000a7882 */ /* 0x000fe20000000000 */
[----:B------:R-:W-:-:S06]  /*2240*/  UMOV UR11, 0x3ec71dee ;  /* 0x3ec71dee000b7882 */ /* 0x000fcc0000000000 */
[----:B------:R-:W-:Y:S01]  /*2250*/  DFMA R22, R20, R22, UR10 ;  /* 0x0000000a14167e2b */ /* 0x000fe20008000016 */
        /* <DEDUP_REMOVED lines=20> */
[----:B------:R-:W-:-:S08]  /*23a0*/  DFMA R22, R20, R22, UR10 ;  /* 0x0000000a14167e2b */ /* 0x000fd00008000016 */
[----:B------:R-:W-:-:S08]  /*23b0*/  DFMA R22, R20, R22, 1 ;  /* 0x3ff000001416742b */ /* 0x000fd00000000016 */
[----:B------:R-:W-:-:S10]  /*23c0*/  DFMA R22, R20, R22, 1 ;  /* 0x3ff000001416742b */ /* 0x000fd40000000016 */
[----:B------:R-:W-:Y:S02]  /*23d0*/  IMAD R21, R16, 0x100000, R23 ;  /* 0x0010000010157824 */ /* 0x000fe400078e0217 */
[----:B------:R-:W-:Y:S01]  /*23e0*/  IMAD.MOV.U32 R20, RZ, RZ, R22 ;  /* 0x000000ffff147224 */ /* 0x000fe200078e0016 */
[----:B------:R-:W-:Y:S06]  /*23f0*/  @!P0 BRA `(.L_x_32) ;  /* 0x0000000000308947 */ /* 0x000fec0003800000 */
[----:B------:R-:W-:Y:S01]  /*2400*/  FSETP.GEU.AND P2, PT, |R19|, 4.2275390625, PT ;  /* 0x408748001300780b */ /* 0x000fe20003f4e200 */
[C---:B------:R-:W-:Y:S02]  /*2410*/  DADD R20, R18.reuse, +INF ;  /* 0x7ff0000012147429 */ /* 0x040fe40000000000 */
[----:B------:R-:W-:-:S08]  /*2420*/  DSETP.GEU.AND P0, PT, R18, RZ, PT ;  /* 0x000000ff1200722a */ /* 0x000fd00003f0e000 */
[----:B------:R-:W-:Y:S02]  /*2430*/  FSEL R20, R20, RZ, P0 ;  /* 0x000000ff14147208 */ /* 0x000fe40000000000 */
[----:B------:R-:W-:Y:S02]  /*2440*/  @!P2 LEA.HI R17, R16, R16, RZ, 0x1 ;  /* 0x000000101011a211 */ /* 0x000fe400078f08ff */
[----:B------:R-:W-:Y:S02]  /*2450*/  FSEL R21, R21, RZ, P0 ;  /* 0x000000ff15157208 */ /* 0x000fe40000000000 */
[----:B------:R-:W-:-:S05]  /*2460*/  @!P2 SHF.R.S32.HI R17, RZ, 0x1, R17 ;  /* 0x00000001ff11a819 */ /* 0x000fca0000011411 */
[----:B------:R-:W-:Y:S02]  /*2470*/  @!P2 IMAD.IADD R16, R16, 0x1, -R17 ;  /* 0x000000011010a824 */ /* 0x000fe400078e0a11 */
[----:B------:R-:W-:-:S03]  /*2480*/  @!P2 IMAD R23, R17, 0x100000, R23 ;  /* 0x001000001117a824 */ /* 0x000fc600078e0217 */
[----:B------:R-:W-:Y:S01]  /*2490*/  @!P2 LEA R17, R16, 0x3ff00000, 0x14 ;  /* 0x3ff000001011a811 */ /* 0x000fe200078ea0ff */
[----:B------:R-:W-:-:S06]  /*24a0*/  @!P2 IMAD.MOV.U32 R16, RZ, RZ, RZ ;  /* 0x000000ffff10a224 */ /* 0x000fcc00078e00ff */
[----:B------:R-:W-:-:S11]  /*24b0*/  @!P2 DMUL R20, R22, R16 ;  /* 0x000000101614a228 */ /* 0x000fd60000000000 */
.L_x_32:
[----:B------:R-:W-:Y:S01]  /*24c0*/  DFMA R24, R24, R20, R20 ;  /* 0x000000141818722b */ /* 0x000fe20000000014 */
[----:B------:R-:W-:Y:S01]  /*24d0*/  IMAD.MOV.U32 R16, RZ, RZ, R0 ;  /* 0x000000ffff107224 */ /* 0x000fe200078e0000 */
[----:B------:R-:W-:Y:S01]  /*24e0*/  DSETP.NEU.AND P0, PT, |R20|, +INF , PT ;  /* 0x7ff000001400742a */ /* 0x000fe20003f0d200 */
[----:B------:R-:W-:-:S07]  /*24f0*/  IMAD.MOV.U32 R17, RZ, RZ, 0x0 ;  /* 0x00000000ff117424 */ /* 0x000fce00078e00ff */
[----:B------:R-:W-:Y:S02]  /*2500*/  FSEL R19, R20, R24, !P0 ;  /* 0x0000001814137208 */ /* 0x000fe40004000000 */
[----:B------:R-:W-:Y:S01]  /*2510*/  FSEL R20, R21, R25, !P0 ;  /* 0x0000001915147208 */ /* 0x000fe20004000000 */
[----:B------:R-:W-:Y:S06]  /*2520*/  RET.REL.NODEC R16 `(agle_kernel) ;  /* 0xffffffd810b47950 */ /* 0x000fec0003c3ffff */
.L_x_33:
[----:B------:R-:W-:-:S00]  /*2530*/  BRA `(.L_x_33) ;  /* 0xfffffffc00fc7947 */ /* 0x000fc0000383ffff */
[----:B------:R-:W-:-:S00]  /*2540*/  NOP ;  /* 0x0000000000007918 */ /* 0x000fc00000000000 */
        /* <DEDUP_REMOVED lines=11> */
.L_x_35:


//--------------------- .nv.shared.reserved.0     --------------------------
	.section	.nv.shared.reserved.0,"aw",@nobits
	.weak		__nv_reservedSMEM_offset_0_alias
	.size		__nv_reservedSMEM_offset_0_alias, 0, 64
	.other		__nv_reservedSMEM_offset_0_alias,@"STO_CUDA_RESERVED_SHARED STV_DEFAULT"
__nv_reservedSMEM_offset_0_alias:
	.zero		0
	.zero		64


//--------------------- .nv.constant0.agle_kernel --------------------------
	.section	.nv.constant0.agle_kernel,"a",@progbits
	.sectionflags	@""
	.align	4
.nv.constant0.agle_kernel:
	.zero		944


//--------------------- SYMBOLS --------------------------

	.type		.nv.reservedSmem.offset0,@object
	.size		.nv.reservedSmem.offset0,0x4
